//
// Generated by NVIDIA NVVM Compiler
//
// Compiler Build ID: CL-36424714
// Cuda compilation tools, release 13.0, V13.0.88
// Based on NVVM 20.0.0
//

.version 9.0
.target sm_100
.address_size 64

	// .globl	_Z6searchIfEvPT_iiS1_Pll

.visible .entry _Z6searchIfEvPT_iiS1_Pll(
	.param .u64 .ptr .align 1 _Z6searchIfEvPT_iiS1_Pll_param_0,
	.param .u32 _Z6searchIfEvPT_iiS1_Pll_param_1,
	.param .u32 _Z6searchIfEvPT_iiS1_Pll_param_2,
	.param .u64 .ptr .align 1 _Z6searchIfEvPT_iiS1_Pll_param_3,
	.param .u64 .ptr .align 1 _Z6searchIfEvPT_iiS1_Pll_param_4,
	.param .u64 _Z6searchIfEvPT_iiS1_Pll_param_5
)
{
	.reg .pred 	%p<13>;
	.reg .b16 	%rs<17>;
	.reg .b32 	%r<56>;
	.reg .b32 	%f<102>;
	.reg .b64 	%rd<68>;

	ld.param.u64 	%rd7, [_Z6searchIfEvPT_iiS1_Pll_param_0];
	ld.param.u32 	%r23, [_Z6searchIfEvPT_iiS1_Pll_param_1];
	ld.param.u32 	%r24, [_Z6searchIfEvPT_iiS1_Pll_param_2];
	ld.param.u64 	%rd4, [_Z6searchIfEvPT_iiS1_Pll_param_3];
	ld.param.u64 	%rd5, [_Z6searchIfEvPT_iiS1_Pll_param_4];
	ld.param.u64 	%rd6, [_Z6searchIfEvPT_iiS1_Pll_param_5];
	cvta.to.global.u64 	%rd1, %rd7;
	mov.u32 	%r25, %tid.x;
	mov.u32 	%r26, %ntid.x;
	mov.u32 	%r27, %ctaid.x;
	mad.lo.s32 	%r1, %r26, %r27, %r25;
	setp.ge.s32 	%p1, %r1, %r24;
	@%p1 bra 	$L__BB0_18;
	cvta.to.global.u64 	%rd8, %rd5;
	cvt.s64.s32 	%rd2, %r1;
	add.s64 	%rd3, %rd6, %rd2;
	mul.wide.s32 	%rd9, %r1, 8;
	add.s64 	%rd10, %rd8, %rd9;
	st.global.u64 	[%rd10], %rd3;
	setp.lt.s32 	%p2, %r23, 1;
	mov.f32 	%f100, 0f00000000;
	@%p2 bra 	$L__BB0_17;
	cvt.u16.u32 	%rs1, %r23;
	add.s32 	%r2, %r23, 1;
	mov.b32 	%r49, 0;
	mov.f32 	%f100, 0f00000000;
	mov.b16 	%rs15, 0;
	mov.u16 	%rs16, %rs15;
$L__BB0_3:
	sub.s32 	%r4, %r23, %r49;
	shr.u64 	%rd11, %rd3, %r49;
	cvt.u16.u64 	%rs11, %rd11;
	and.b16  	%rs5, %rs11, 1;
	setp.eq.s16 	%p3, %rs5, 0;
	@%p3 bra 	$L__BB0_16;
	mul.lo.s32 	%r5, %r49, %r23;
	cvt.rn.f32.u16 	%f2, %rs5;
	sub.s32 	%r29, %r49, %r23;
	setp.gt.u32 	%p4, %r29, -8;
	mov.u32 	%r54, %r49;
	@%p4 bra 	$L__BB0_8;
	add.s32 	%r52, %r49, 3;
	mul.lo.s32 	%r51, %r2, %r49;
	and.b32  	%r30, %r4, -8;
	neg.s32 	%r50, %r30;
	cvt.u64.u32 	%rd17, %r5;
$L__BB0_6:
	.pragma "nounroll";
	add.s32 	%r31, %r52, -3;
	mul.wide.u32 	%rd12, %r51, 4;
	add.s64 	%rd13, %rd1, %rd12;
	ld.global.f32 	%f19, [%rd13];
	mul.f32 	%f20, %f19, %f2;
	cvt.u64.u32 	%rd14, %r31;
	shr.u64 	%rd15, %rd3, %r31;
	and.b64  	%rd16, %rd15, 1;
	cvt.rn.f32.u64 	%f21, %rd16;
	mul.f32 	%f22, %f20, %f21;
	sub.f32 	%f23, %f100, %f22;
	add.s32 	%r32, %r52, -2;
	add.s64 	%rd18, %rd14, %rd17;
	shl.b64 	%rd19, %rd18, 2;
	add.s64 	%rd20, %rd1, %rd19;
	ld.global.f32 	%f24, [%rd20+4];
	mul.f32 	%f25, %f24, %f2;
	shr.u64 	%rd21, %rd3, %r32;
	and.b64  	%rd22, %rd21, 1;
	cvt.rn.f32.u64 	%f26, %rd22;
	mul.f32 	%f27, %f25, %f26;
	sub.f32 	%f28, %f23, %f27;
	add.s32 	%r33, %r52, -1;
	ld.global.f32 	%f29, [%rd20+8];
	mul.f32 	%f30, %f29, %f2;
	shr.u64 	%rd23, %rd3, %r33;
	and.b64  	%rd24, %rd23, 1;
	cvt.rn.f32.u64 	%f31, %rd24;
	mul.f32 	%f32, %f30, %f31;
	sub.f32 	%f33, %f28, %f32;
	add.s32 	%r34, %r52, 4;
	ld.global.f32 	%f34, [%rd20+12];
	mul.f32 	%f35, %f34, %f2;
	shr.u64 	%rd25, %rd3, %r52;
	and.b64  	%rd26, %rd25, 1;
	cvt.rn.f32.u64 	%f36, %rd26;
	mul.f32 	%f37, %f35, %f36;
	sub.f32 	%f38, %f33, %f37;
	add.s32 	%r35, %r52, 1;
	ld.global.f32 	%f39, [%rd20+16];
	mul.f32 	%f40, %f39, %f2;
	shr.u64 	%rd27, %rd3, %r35;
	and.b64  	%rd28, %rd27, 1;
	cvt.rn.f32.u64 	%f41, %rd28;
	mul.f32 	%f42, %f40, %f41;
	sub.f32 	%f43, %f38, %f42;
	add.s32 	%r36, %r52, 2;
	ld.global.f32 	%f44, [%rd20+20];
	mul.f32 	%f45, %f44, %f2;
	shr.u64 	%rd29, %rd3, %r36;
	and.b64  	%rd30, %rd29, 1;
	cvt.rn.f32.u64 	%f46, %rd30;
	mul.f32 	%f47, %f45, %f46;
	sub.f32 	%f48, %f43, %f47;
	add.s32 	%r37, %r52, 3;
	ld.global.f32 	%f49, [%rd20+24];
	mul.f32 	%f50, %f49, %f2;
	shr.u64 	%rd31, %rd3, %r37;
	and.b64  	%rd32, %rd31, 1;
	cvt.rn.f32.u64 	%f51, %rd32;
	mul.f32 	%f52, %f50, %f51;
	sub.f32 	%f53, %f48, %f52;
	ld.global.f32 	%f54, [%rd20+28];
	mul.f32 	%f55, %f54, %f2;
	shr.u64 	%rd33, %rd3, %r34;
	and.b64  	%rd34, %rd33, 1;
	cvt.rn.f32.u64 	%f56, %rd34;
	mul.f32 	%f57, %f55, %f56;
	sub.f32 	%f100, %f53, %f57;
	add.s32 	%r52, %r52, 8;
	add.s32 	%r51, %r51, 8;
	add.s32 	%r50, %r50, 8;
	setp.ne.s32 	%p5, %r50, 0;
	@%p5 bra 	$L__BB0_6;
	add.s32 	%r54, %r52, -3;
$L__BB0_8:
	and.b32  	%r38, %r4, 7;
	setp.eq.s32 	%p6, %r38, 0;
	@%p6 bra 	$L__BB0_16;
	sub.s16 	%rs12, %rs1, %rs16;
	cvt.u32.u16 	%r39, %rs12;
	and.b32  	%r17, %r39, 7;
	add.s32 	%r40, %r17, -1;
	setp.lt.u32 	%p7, %r40, 3;
	@%p7 bra 	$L__BB0_11;
	add.s32 	%r41, %r54, %r5;
	mul.wide.u32 	%rd35, %r41, 4;
	add.s64 	%rd36, %rd1, %rd35;
	ld.global.f32 	%f59, [%rd36];
	mul.f32 	%f60, %f59, %f2;
	cvt.u64.u32 	%rd37, %r54;
	shr.u64 	%rd38, %rd3, %r54;
	and.b64  	%rd39, %rd38, 1;
	cvt.rn.f32.u64 	%f61, %rd39;
	mul.f32 	%f62, %f60, %f61;
	sub.f32 	%f63, %f100, %f62;
	add.s32 	%r42, %r54, 1;
	cvt.u64.u32 	%rd40, %r5;
	add.s64 	%rd41, %rd37, %rd40;
	shl.b64 	%rd42, %rd41, 2;
	add.s64 	%rd43, %rd1, %rd42;
	ld.global.f32 	%f64, [%rd43+4];
	mul.f32 	%f65, %f64, %f2;
	shr.u64 	%rd44, %rd3, %r42;
	and.b64  	%rd45, %rd44, 1;
	cvt.rn.f32.u64 	%f66, %rd45;
	mul.f32 	%f67, %f65, %f66;
	sub.f32 	%f68, %f63, %f67;
	add.s32 	%r43, %r54, 2;
	ld.global.f32 	%f69, [%rd43+8];
	mul.f32 	%f70, %f69, %f2;
	shr.u64 	%rd46, %rd3, %r43;
	and.b64  	%rd47, %rd46, 1;
	cvt.rn.f32.u64 	%f71, %rd47;
	mul.f32 	%f72, %f70, %f71;
	sub.f32 	%f73, %f68, %f72;
	add.s32 	%r44, %r54, 3;
	ld.global.f32 	%f74, [%rd43+12];
	mul.f32 	%f75, %f74, %f2;
	shr.u64 	%rd48, %rd3, %r44;
	and.b64  	%rd49, %rd48, 1;
	cvt.rn.f32.u64 	%f76, %rd49;
	mul.f32 	%f77, %f75, %f76;
	sub.f32 	%f100, %f73, %f77;
	add.s32 	%r54, %r54, 4;
$L__BB0_11:
	and.b32  	%r45, %r17, 3;
	setp.eq.s32 	%p8, %r45, 0;
	@%p8 bra 	$L__BB0_16;
	sub.s16 	%rs6, %rs1, %rs15;
	and.b16  	%rs13, %rs6, 3;
	setp.eq.s16 	%p9, %rs13, 1;
	@%p9 bra 	$L__BB0_14;
	add.s32 	%r46, %r54, %r5;
	mul.wide.u32 	%rd50, %r46, 4;
	add.s64 	%rd51, %rd1, %rd50;
	ld.global.f32 	%f79, [%rd51];
	mul.f32 	%f80, %f79, %f2;
	cvt.u64.u32 	%rd52, %r54;
	shr.u64 	%rd53, %rd3, %r54;
	and.b64  	%rd54, %rd53, 1;
	cvt.rn.f32.u64 	%f81, %rd54;
	mul.f32 	%f82, %f80, %f81;
	sub.f32 	%f83, %f100, %f82;
	add.s32 	%r47, %r54, 1;
	cvt.u64.u32 	%rd55, %r5;
	add.s64 	%rd56, %rd52, %rd55;
	shl.b64 	%rd57, %rd56, 2;
	add.s64 	%rd58, %rd1, %rd57;
	ld.global.f32 	%f84, [%rd58+4];
	mul.f32 	%f85, %f84, %f2;
	shr.u64 	%rd59, %rd3, %r47;
	and.b64  	%rd60, %rd59, 1;
	cvt.rn.f32.u64 	%f86, %rd60;
	mul.f32 	%f87, %f85, %f86;
	sub.f32 	%f100, %f83, %f87;
	add.s32 	%r54, %r54, 2;
$L__BB0_14:
	and.b16  	%rs14, %rs6, 1;
	setp.eq.b16 	%p10, %rs14, 1;
	not.pred 	%p11, %p10;
	@%p11 bra 	$L__BB0_16;
	add.s32 	%r48, %r54, %r5;
	mul.wide.u32 	%rd61, %r48, 4;
	add.s64 	%rd62, %rd1, %rd61;
	ld.global.f32 	%f88, [%rd62];
	mul.f32 	%f89, %f88, %f2;
	shr.u64 	%rd63, %rd3, %r54;
	and.b64  	%rd64, %rd63, 1;
	cvt.rn.f32.u64 	%f90, %rd64;
	mul.f32 	%f91, %f89, %f90;
	sub.f32 	%f100, %f100, %f91;
$L__BB0_16:
	add.s32 	%r49, %r49, 1;
	setp.ne.s32 	%p12, %r49, %r23;
	add.s16 	%rs16, %rs16, 1;
	add.s16 	%rs15, %rs15, 1;
	@%p12 bra 	$L__BB0_3;
$L__BB0_17:
	cvta.to.global.u64 	%rd65, %rd4;
	shl.b64 	%rd66, %rd2, 2;
	add.s64 	%rd67, %rd65, %rd66;
	st.global.f32 	[%rd67], %f100;
$L__BB0_18:
	ret;

}
	// .globl	_Z6searchIdEvPT_iiS1_Pll
.visible .entry _Z6searchIdEvPT_iiS1_Pll(
	.param .u64 .ptr .align 1 _Z6searchIdEvPT_iiS1_Pll_param_0,
	.param .u32 _Z6searchIdEvPT_iiS1_Pll_param_1,
	.param .u32 _Z6searchIdEvPT_iiS1_Pll_param_2,
	.param .u64 .ptr .align 1 _Z6searchIdEvPT_iiS1_Pll_param_3,
	.param .u64 .ptr .align 1 _Z6searchIdEvPT_iiS1_Pll_param_4,
	.param .u64 _Z6searchIdEvPT_iiS1_Pll_param_5
)
{
	.reg .pred 	%p<13>;
	.reg .b16 	%rs<17>;
	.reg .b32 	%r<56>;
	.reg .b64 	%rd<69>;
	.reg .b64 	%fd<102>;

	ld.param.u64 	%rd7, [_Z6searchIdEvPT_iiS1_Pll_param_0];
	ld.param.u32 	%r23, [_Z6searchIdEvPT_iiS1_Pll_param_1];
	ld.param.u32 	%r24, [_Z6searchIdEvPT_iiS1_Pll_param_2];
	ld.param.u64 	%rd5, [_Z6searchIdEvPT_iiS1_Pll_param_4];
	ld.param.u64 	%rd6, [_Z6searchIdEvPT_iiS1_Pll_param_5];
	cvta.to.global.u64 	%rd1, %rd7;
	mov.u32 	%r25, %tid.x;
	mov.u32 	%r26, %ntid.x;
	mov.u32 	%r27, %ctaid.x;
	mad.lo.s32 	%r1, %r26, %r27, %r25;
	setp.ge.s32 	%p1, %r1, %r24;
	@%p1 bra 	$L__BB1_18;
	cvta.to.global.u64 	%rd8, %rd5;
	cvt.s64.s32 	%rd2, %r1;
	add.s64 	%rd3, %rd6, %rd2;
	mul.wide.s32 	%rd9, %r1, 8;
	add.s64 	%rd10, %rd8, %rd9;
	st.global.u64 	[%rd10], %rd3;
	setp.lt.s32 	%p2, %r23, 1;
	mov.f64 	%fd100, 0d0000000000000000;
	@%p2 bra 	$L__BB1_17;
	cvt.u16.u32 	%rs1, %r23;
	add.s32 	%r2, %r23, 1;
	mov.b32 	%r49, 0;
	mov.f64 	%fd100, 0d0000000000000000;
	mov.b16 	%rs15, 0;
	mov.u16 	%rs16, %rs15;
$L__BB1_3:
	sub.s32 	%r4, %r23, %r49;
	shr.u64 	%rd11, %rd3, %r49;
	cvt.u16.u64 	%rs11, %rd11;
	and.b16  	%rs5, %rs11, 1;
	setp.eq.s16 	%p3, %rs5, 0;
	@%p3 bra 	$L__BB1_16;
	mul.lo.s32 	%r5, %r49, %r23;
	cvt.rn.f64.u16 	%fd2, %rs5;
	sub.s32 	%r29, %r49, %r23;
	setp.gt.u32 	%p4, %r29, -8;
	mov.u32 	%r54, %r49;
	@%p4 bra 	$L__BB1_8;
	add.s32 	%r52, %r49, 3;
	mul.lo.s32 	%r51, %r2, %r49;
	and.b32  	%r30, %r4, -8;
	neg.s32 	%r50, %r30;
	cvt.u64.u32 	%rd17, %r5;
$L__BB1_6:
	.pragma "nounroll";
	add.s32 	%r31, %r52, -3;
	mul.wide.u32 	%rd12, %r51, 8;
	add.s64 	%rd13, %rd1, %rd12;
	ld.global.f64 	%fd19, [%rd13];
	mul.f64 	%fd20, %fd19, %fd2;
	cvt.u64.u32 	%rd14, %r31;
	shr.u64 	%rd15, %rd3, %r31;
	and.b64  	%rd16, %rd15, 1;
	cvt.rn.f64.u64 	%fd21, %rd16;
	mul.f64 	%fd22, %fd20, %fd21;
	sub.f64 	%fd23, %fd100, %fd22;
	add.s32 	%r32, %r52, -2;
	add.s64 	%rd18, %rd14, %rd17;
	shl.b64 	%rd19, %rd18, 3;
	add.s64 	%rd20, %rd1, %rd19;
	ld.global.f64 	%fd24, [%rd20+8];
	mul.f64 	%fd25, %fd24, %fd2;
	shr.u64 	%rd21, %rd3, %r32;
	and.b64  	%rd22, %rd21, 1;
	cvt.rn.f64.u64 	%fd26, %rd22;
	mul.f64 	%fd27, %fd25, %fd26;
	sub.f64 	%fd28, %fd23, %fd27;
	add.s32 	%r33, %r52, -1;
	ld.global.f64 	%fd29, [%rd20+16];
	mul.f64 	%fd30, %fd29, %fd2;
	shr.u64 	%rd23, %rd3, %r33;
	and.b64  	%rd24, %rd23, 1;
	cvt.rn.f64.u64 	%fd31, %rd24;
	mul.f64 	%fd32, %fd30, %fd31;
	sub.f64 	%fd33, %fd28, %fd32;
	add.s32 	%r34, %r52, 4;
	ld.global.f64 	%fd34, [%rd20+24];
	mul.f64 	%fd35, %fd34, %fd2;
	shr.u64 	%rd25, %rd3, %r52;
	and.b64  	%rd26, %rd25, 1;
	cvt.rn.f64.u64 	%fd36, %rd26;
	mul.f64 	%fd37, %fd35, %fd36;
	sub.f64 	%fd38, %fd33, %fd37;
	add.s32 	%r35, %r52, 1;
	ld.global.f64 	%fd39, [%rd20+32];
	mul.f64 	%fd40, %fd39, %fd2;
	shr.u64 	%rd27, %rd3, %r35;
	and.b64  	%rd28, %rd27, 1;
	cvt.rn.f64.u64 	%fd41, %rd28;
	mul.f64 	%fd42, %fd40, %fd41;
	sub.f64 	%fd43, %fd38, %fd42;
	add.s32 	%r36, %r52, 2;
	ld.global.f64 	%fd44, [%rd20+40];
	mul.f64 	%fd45, %fd44, %fd2;
	shr.u64 	%rd29, %rd3, %r36;
	and.b64  	%rd30, %rd29, 1;
	cvt.rn.f64.u64 	%fd46, %rd30;
	mul.f64 	%fd47, %fd45, %fd46;
	sub.f64 	%fd48, %fd43, %fd47;
	add.s32 	%r37, %r52, 3;
	ld.global.f64 	%fd49, [%rd20+48];
	mul.f64 	%fd50, %fd49, %fd2;
	shr.u64 	%rd31, %rd3, %r37;
	and.b64  	%rd32, %rd31, 1;
	cvt.rn.f64.u64 	%fd51, %rd32;
	mul.f64 	%fd52, %fd50, %fd51;
	sub.f64 	%fd53, %fd48, %fd52;
	ld.global.f64 	%fd54, [%rd20+56];
	mul.f64 	%fd55, %fd54, %fd2;
	shr.u64 	%rd33, %rd3, %r34;
	and.b64  	%rd34, %rd33, 1;
	cvt.rn.f64.u64 	%fd56, %rd34;
	mul.f64 	%fd57, %fd55, %fd56;
	sub.f64 	%fd100, %fd53, %fd57;
	add.s32 	%r52, %r52, 8;
	add.s32 	%r51, %r51, 8;
	add.s32 	%r50, %r50, 8;
	setp.ne.s32 	%p5, %r50, 0;
	@%p5 bra 	$L__BB1_6;
	add.s32 	%r54, %r52, -3;
$L__BB1_8:
	and.b32  	%r38, %r4, 7;
	setp.eq.s32 	%p6, %r38, 0;
	@%p6 bra 	$L__BB1_16;
	sub.s16 	%rs12, %rs1, %rs16;
	cvt.u32.u16 	%r39, %rs12;
	and.b32  	%r17, %r39, 7;
	add.s32 	%r40, %r17, -1;
	setp.lt.u32 	%p7, %r40, 3;
	@%p7 bra 	$L__BB1_11;
	add.s32 	%r41, %r54, %r5;
	mul.wide.u32 	%rd35, %r41, 8;
	add.s64 	%rd36, %rd1, %rd35;
	ld.global.f64 	%fd59, [%rd36];
	mul.f64 	%fd60, %fd59, %fd2;
	cvt.u64.u32 	%rd37, %r54;
	shr.u64 	%rd38, %rd3, %r54;
	and.b64  	%rd39, %rd38, 1;
	cvt.rn.f64.u64 	%fd61, %rd39;
	mul.f64 	%fd62, %fd60, %fd61;
	sub.f64 	%fd63, %fd100, %fd62;
	add.s32 	%r42, %r54, 1;
	cvt.u64.u32 	%rd40, %r5;
	add.s64 	%rd41, %rd37, %rd40;
	shl.b64 	%rd42, %rd41, 3;
	add.s64 	%rd43, %rd1, %rd42;
	ld.global.f64 	%fd64, [%rd43+8];
	mul.f64 	%fd65, %fd64, %fd2;
	shr.u64 	%rd44, %rd3, %r42;
	and.b64  	%rd45, %rd44, 1;
	cvt.rn.f64.u64 	%fd66, %rd45;
	mul.f64 	%fd67, %fd65, %fd66;
	sub.f64 	%fd68, %fd63, %fd67;
	add.s32 	%r43, %r54, 2;
	ld.global.f64 	%fd69, [%rd43+16];
	mul.f64 	%fd70, %fd69, %fd2;
	shr.u64 	%rd46, %rd3, %r43;
	and.b64  	%rd47, %rd46, 1;
	cvt.rn.f64.u64 	%fd71, %rd47;
	mul.f64 	%fd72, %fd70, %fd71;
	sub.f64 	%fd73, %fd68, %fd72;
	add.s32 	%r44, %r54, 3;
	ld.global.f64 	%fd74, [%rd43+24];
	mul.f64 	%fd75, %fd74, %fd2;
	shr.u64 	%rd48, %rd3, %r44;
	and.b64  	%rd49, %rd48, 1;
	cvt.rn.f64.u64 	%fd76, %rd49;
	mul.f64 	%fd77, %fd75, %fd76;
	sub.f64 	%fd100, %fd73, %fd77;
	add.s32 	%r54, %r54, 4;
$L__BB1_11:
	and.b32  	%r45, %r17, 3;
	setp.eq.s32 	%p8, %r45, 0;
	@%p8 bra 	$L__BB1_16;
	sub.s16 	%rs6, %rs1, %rs15;
	and.b16  	%rs13, %rs6, 3;
	setp.eq.s16 	%p9, %rs13, 1;
	@%p9 bra 	$L__BB1_14;
	add.s32 	%r46, %r54, %r5;
	mul.wide.u32 	%rd50, %r46, 8;
	add.s64 	%rd51, %rd1, %rd50;
	ld.global.f64 	%fd79, [%rd51];
	mul.f64 	%fd80, %fd79, %fd2;
	cvt.u64.u32 	%rd52, %r54;
	shr.u64 	%rd53, %rd3, %r54;
	and.b64  	%rd54, %rd53, 1;
	cvt.rn.f64.u64 	%fd81, %rd54;
	mul.f64 	%fd82, %fd80, %fd81;
	sub.f64 	%fd83, %fd100, %fd82;
	add.s32 	%r47, %r54, 1;
	cvt.u64.u32 	%rd55, %r5;
	add.s64 	%rd56, %rd52, %rd55;
	shl.b64 	%rd57, %rd56, 3;
	add.s64 	%rd58, %rd1, %rd57;
	ld.global.f64 	%fd84, [%rd58+8];
	mul.f64 	%fd85, %fd84, %fd2;
	shr.u64 	%rd59, %rd3, %r47;
	and.b64  	%rd60, %rd59, 1;
	cvt.rn.f64.u64 	%fd86, %rd60;
	mul.f64 	%fd87, %fd85, %fd86;
	sub.f64 	%fd100, %fd83, %fd87;
	add.s32 	%r54, %r54, 2;
$L__BB1_14:
	and.b16  	%rs14, %rs6, 1;
	setp.eq.b16 	%p10, %rs14, 1;
	not.pred 	%p11, %p10;
	@%p11 bra 	$L__BB1_16;
	add.s32 	%r48, %r54, %r5;
	mul.wide.u32 	%rd61, %r48, 8;
	add.s64 	%rd62, %rd1, %rd61;
	ld.global.f64 	%fd88, [%rd62];
	mul.f64 	%fd89, %fd88, %fd2;
	shr.u64 	%rd63, %rd3, %r54;
	and.b64  	%rd64, %rd63, 1;
	cvt.rn.f64.u64 	%fd90, %rd64;
	mul.f64 	%fd91, %fd89, %fd90;
	sub.f64 	%fd100, %fd100, %fd91;
$L__BB1_16:
	add.s32 	%r49, %r49, 1;
	setp.ne.s32 	%p12, %r49, %r23;
	add.s16 	%rs16, %rs16, 1;
	add.s16 	%rs15, %rs15, 1;
	@%p12 bra 	$L__BB1_3;
$L__BB1_17:
	ld.param.u64 	%rd68, [_Z6searchIdEvPT_iiS1_Pll_param_3];
	cvta.to.global.u64 	%rd65, %rd68;
	shl.b64 	%rd66, %rd2, 3;
	add.s64 	%rd67, %rd65, %rd66;
	st.global.f64 	[%rd67], %fd100;
$L__BB1_18:
	ret;

}
	// .globl	_Z20search_energies_onlyIfEvPT_iiS1_l
.visible .entry _Z20search_energies_onlyIfEvPT_iiS1_l(
	.param .u64 .ptr .align 1 _Z20search_energies_onlyIfEvPT_iiS1_l_param_0,
	.param .u32 _Z20search_energies_onlyIfEvPT_iiS1_l_param_1,
	.param .u32 _Z20search_energies_onlyIfEvPT_iiS1_l_param_2,
	.param .u64 .ptr .align 1 _Z20search_energies_onlyIfEvPT_iiS1_l_param_3,
	.param .u64 _Z20search_energies_onlyIfEvPT_iiS1_l_param_4
)
{
	.reg .pred 	%p<13>;
	.reg .b16 	%rs<17>;
	.reg .b32 	%r<56>;
	.reg .b32 	%f<102>;
	.reg .b64 	%rd<64>;

	ld.param.u64 	%rd6, [_Z20search_energies_onlyIfEvPT_iiS1_l_param_0];
	ld.param.u32 	%r23, [_Z20search_energies_onlyIfEvPT_iiS1_l_param_1];
	ld.param.u32 	%r24, [_Z20search_energies_onlyIfEvPT_iiS1_l_param_2];
	ld.param.u64 	%rd4, [_Z20search_energies_onlyIfEvPT_iiS1_l_param_3];
	ld.param.u64 	%rd5, [_Z20search_energies_onlyIfEvPT_iiS1_l_param_4];
	cvta.to.global.u64 	%rd1, %rd6;
	mov.u32 	%r25, %tid.x;
	mov.u32 	%r26, %ntid.x;
	mov.u32 	%r27, %ctaid.x;
	mad.lo.s32 	%r1, %r26, %r27, %r25;
	setp.ge.s32 	%p1, %r1, %r24;
	@%p1 bra 	$L__BB2_18;
	cvt.s64.s32 	%rd2, %r1;
	add.s64 	%rd3, %rd5, %rd2;
	setp.lt.s32 	%p2, %r23, 1;
	mov.f32 	%f100, 0f00000000;
	@%p2 bra 	$L__BB2_17;
	cvt.u16.u32 	%rs1, %r23;
	add.s32 	%r2, %r23, 1;
	mov.b32 	%r49, 0;
	mov.f32 	%f100, 0f00000000;
	mov.b16 	%rs15, 0;
	mov.u16 	%rs16, %rs15;
$L__BB2_3:
	sub.s32 	%r4, %r23, %r49;
	shr.u64 	%rd7, %rd3, %r49;
	cvt.u16.u64 	%rs11, %rd7;
	and.b16  	%rs5, %rs11, 1;
	setp.eq.s16 	%p3, %rs5, 0;
	@%p3 bra 	$L__BB2_16;
	mul.lo.s32 	%r5, %r49, %r23;
	cvt.rn.f32.u16 	%f2, %rs5;
	sub.s32 	%r29, %r49, %r23;
	setp.gt.u32 	%p4, %r29, -8;
	mov.u32 	%r54, %r49;
	@%p4 bra 	$L__BB2_8;
	add.s32 	%r52, %r49, 3;
	mul.lo.s32 	%r51, %r2, %r49;
	and.b32  	%r30, %r4, -8;
	neg.s32 	%r50, %r30;
	cvt.u64.u32 	%rd13, %r5;
$L__BB2_6:
	.pragma "nounroll";
	add.s32 	%r31, %r52, -3;
	mul.wide.u32 	%rd8, %r51, 4;
	add.s64 	%rd9, %rd1, %rd8;
	ld.global.f32 	%f19, [%rd9];
	mul.f32 	%f20, %f19, %f2;
	cvt.u64.u32 	%rd10, %r31;
	shr.u64 	%rd11, %rd3, %r31;
	and.b64  	%rd12, %rd11, 1;
	cvt.rn.f32.u64 	%f21, %rd12;
	mul.f32 	%f22, %f20, %f21;
	sub.f32 	%f23, %f100, %f22;
	add.s32 	%r32, %r52, -2;
	add.s64 	%rd14, %rd10, %rd13;
	shl.b64 	%rd15, %rd14, 2;
	add.s64 	%rd16, %rd1, %rd15;
	ld.global.f32 	%f24, [%rd16+4];
	mul.f32 	%f25, %f24, %f2;
	shr.u64 	%rd17, %rd3, %r32;
	and.b64  	%rd18, %rd17, 1;
	cvt.rn.f32.u64 	%f26, %rd18;
	mul.f32 	%f27, %f25, %f26;
	sub.f32 	%f28, %f23, %f27;
	add.s32 	%r33, %r52, -1;
	ld.global.f32 	%f29, [%rd16+8];
	mul.f32 	%f30, %f29, %f2;
	shr.u64 	%rd19, %rd3, %r33;
	and.b64  	%rd20, %rd19, 1;
	cvt.rn.f32.u64 	%f31, %rd20;
	mul.f32 	%f32, %f30, %f31;
	sub.f32 	%f33, %f28, %f32;
	add.s32 	%r34, %r52, 4;
	ld.global.f32 	%f34, [%rd16+12];
	mul.f32 	%f35, %f34, %f2;
	shr.u64 	%rd21, %rd3, %r52;
	and.b64  	%rd22, %rd21, 1;
	cvt.rn.f32.u64 	%f36, %rd22;
	mul.f32 	%f37, %f35, %f36;
	sub.f32 	%f38, %f33, %f37;
	add.s32 	%r35, %r52, 1;
	ld.global.f32 	%f39, [%rd16+16];
	mul.f32 	%f40, %f39, %f2;
	shr.u64 	%rd23, %rd3, %r35;
	and.b64  	%rd24, %rd23, 1;
	cvt.rn.f32.u64 	%f41, %rd24;
	mul.f32 	%f42, %f40, %f41;
	sub.f32 	%f43, %f38, %f42;
	add.s32 	%r36, %r52, 2;
	ld.global.f32 	%f44, [%rd16+20];
	mul.f32 	%f45, %f44, %f2;
	shr.u64 	%rd25, %rd3, %r36;
	and.b64  	%rd26, %rd25, 1;
	cvt.rn.f32.u64 	%f46, %rd26;
	mul.f32 	%f47, %f45, %f46;
	sub.f32 	%f48, %f43, %f47;
	add.s32 	%r37, %r52, 3;
	ld.global.f32 	%f49, [%rd16+24];
	mul.f32 	%f50, %f49, %f2;
	shr.u64 	%rd27, %rd3, %r37;
	and.b64  	%rd28, %rd27, 1;
	cvt.rn.f32.u64 	%f51, %rd28;
	mul.f32 	%f52, %f50, %f51;
	sub.f32 	%f53, %f48, %f52;
	ld.global.f32 	%f54, [%rd16+28];
	mul.f32 	%f55, %f54, %f2;
	shr.u64 	%rd29, %rd3, %r34;
	and.b64  	%rd30, %rd29, 1;
	cvt.rn.f32.u64 	%f56, %rd30;
	mul.f32 	%f57, %f55, %f56;
	sub.f32 	%f100, %f53, %f57;
	add.s32 	%r52, %r52, 8;
	add.s32 	%r51, %r51, 8;
	add.s32 	%r50, %r50, 8;
	setp.ne.s32 	%p5, %r50, 0;
	@%p5 bra 	$L__BB2_6;
	add.s32 	%r54, %r52, -3;
$L__BB2_8:
	and.b32  	%r38, %r4, 7;
	setp.eq.s32 	%p6, %r38, 0;
	@%p6 bra 	$L__BB2_16;
	sub.s16 	%rs12, %rs1, %rs16;
	cvt.u32.u16 	%r39, %rs12;
	and.b32  	%r17, %r39, 7;
	add.s32 	%r40, %r17, -1;
	setp.lt.u32 	%p7, %r40, 3;
	@%p7 bra 	$L__BB2_11;
	add.s32 	%r41, %r54, %r5;
	mul.wide.u32 	%rd31, %r41, 4;
	add.s64 	%rd32, %rd1, %rd31;
	ld.global.f32 	%f59, [%rd32];
	mul.f32 	%f60, %f59, %f2;
	cvt.u64.u32 	%rd33, %r54;
	shr.u64 	%rd34, %rd3, %r54;
	and.b64  	%rd35, %rd34, 1;
	cvt.rn.f32.u64 	%f61, %rd35;
	mul.f32 	%f62, %f60, %f61;
	sub.f32 	%f63, %f100, %f62;
	add.s32 	%r42, %r54, 1;
	cvt.u64.u32 	%rd36, %r5;
	add.s64 	%rd37, %rd33, %rd36;
	shl.b64 	%rd38, %rd37, 2;
	add.s64 	%rd39, %rd1, %rd38;
	ld.global.f32 	%f64, [%rd39+4];
	mul.f32 	%f65, %f64, %f2;
	shr.u64 	%rd40, %rd3, %r42;
	and.b64  	%rd41, %rd40, 1;
	cvt.rn.f32.u64 	%f66, %rd41;
	mul.f32 	%f67, %f65, %f66;
	sub.f32 	%f68, %f63, %f67;
	add.s32 	%r43, %r54, 2;
	ld.global.f32 	%f69, [%rd39+8];
	mul.f32 	%f70, %f69, %f2;
	shr.u64 	%rd42, %rd3, %r43;
	and.b64  	%rd43, %rd42, 1;
	cvt.rn.f32.u64 	%f71, %rd43;
	mul.f32 	%f72, %f70, %f71;
	sub.f32 	%f73, %f68, %f72;
	add.s32 	%r44, %r54, 3;
	ld.global.f32 	%f74, [%rd39+12];
	mul.f32 	%f75, %f74, %f2;
	shr.u64 	%rd44, %rd3, %r44;
	and.b64  	%rd45, %rd44, 1;
	cvt.rn.f32.u64 	%f76, %rd45;
	mul.f32 	%f77, %f75, %f76;
	sub.f32 	%f100, %f73, %f77;
	add.s32 	%r54, %r54, 4;
$L__BB2_11:
	and.b32  	%r45, %r17, 3;
	setp.eq.s32 	%p8, %r45, 0;
	@%p8 bra 	$L__BB2_16;
	sub.s16 	%rs6, %rs1, %rs15;
	and.b16  	%rs13, %rs6, 3;
	setp.eq.s16 	%p9, %rs13, 1;
	@%p9 bra 	$L__BB2_14;
	add.s32 	%r46, %r54, %r5;
	mul.wide.u32 	%rd46, %r46, 4;
	add.s64 	%rd47, %rd1, %rd46;
	ld.global.f32 	%f79, [%rd47];
	mul.f32 	%f80, %f79, %f2;
	cvt.u64.u32 	%rd48, %r54;
	shr.u64 	%rd49, %rd3, %r54;
	and.b64  	%rd50, %rd49, 1;
	cvt.rn.f32.u64 	%f81, %rd50;
	mul.f32 	%f82, %f80, %f81;
	sub.f32 	%f83, %f100, %f82;
	add.s32 	%r47, %r54, 1;
	cvt.u64.u32 	%rd51, %r5;
	add.s64 	%rd52, %rd48, %rd51;
	shl.b64 	%rd53, %rd52, 2;
	add.s64 	%rd54, %rd1, %rd53;
	ld.global.f32 	%f84, [%rd54+4];
	mul.f32 	%f85, %f84, %f2;
	shr.u64 	%rd55, %rd3, %r47;
	and.b64  	%rd56, %rd55, 1;
	cvt.rn.f32.u64 	%f86, %rd56;
	mul.f32 	%f87, %f85, %f86;
	sub.f32 	%f100, %f83, %f87;
	add.s32 	%r54, %r54, 2;
$L__BB2_14:
	and.b16  	%rs14, %rs6, 1;
	setp.eq.b16 	%p10, %rs14, 1;
	not.pred 	%p11, %p10;
	@%p11 bra 	$L__BB2_16;
	add.s32 	%r48, %r54, %r5;
	mul.wide.u32 	%rd57, %r48, 4;
	add.s64 	%rd58, %rd1, %rd57;
	ld.global.f32 	%f88, [%rd58];
	mul.f32 	%f89, %f88, %f2;
	shr.u64 	%rd59, %rd3, %r54;
	and.b64  	%rd60, %rd59, 1;
	cvt.rn.f32.u64 	%f90, %rd60;
	mul.f32 	%f91, %f89, %f90;
	sub.f32 	%f100, %f100, %f91;
$L__BB2_16:
	add.s32 	%r49, %r49, 1;
	setp.ne.s32 	%p12, %r49, %r23;
	add.s16 	%rs16, %rs16, 1;
	add.s16 	%rs15, %rs15, 1;
	@%p12 bra 	$L__BB2_3;
$L__BB2_17:
	cvta.to.global.u64 	%rd61, %rd4;
	shl.b64 	%rd62, %rd2, 2;
	add.s64 	%rd63, %rd61, %rd62;
	st.global.f32 	[%rd63], %f100;
$L__BB2_18:
	ret;

}
	// .globl	_Z20search_energies_onlyIdEvPT_iiS1_l
.visible .entry _Z20search_energies_onlyIdEvPT_iiS1_l(
	.param .u64 .ptr .align 1 _Z20search_energies_onlyIdEvPT_iiS1_l_param_0,
	.param .u32 _Z20search_energies_onlyIdEvPT_iiS1_l_param_1,
	.param .u32 _Z20search_energies_onlyIdEvPT_iiS1_l_param_2,
	.param .u64 .ptr .align 1 _Z20search_energies_onlyIdEvPT_iiS1_l_param_3,
	.param .u64 _Z20search_energies_onlyIdEvPT_iiS1_l_param_4
)
{
	.reg .pred 	%p<13>;
	.reg .b16 	%rs<17>;
	.reg .b32 	%r<56>;
	.reg .b64 	%rd<65>;
	.reg .b64 	%fd<102>;

	ld.param.u64 	%rd6, [_Z20search_energies_onlyIdEvPT_iiS1_l_param_0];
	ld.param.u32 	%r23, [_Z20search_energies_onlyIdEvPT_iiS1_l_param_1];
	ld.param.u32 	%r24, [_Z20search_energies_onlyIdEvPT_iiS1_l_param_2];
	ld.param.u64 	%rd5, [_Z20search_energies_onlyIdEvPT_iiS1_l_param_4];
	cvta.to.global.u64 	%rd1, %rd6;
	mov.u32 	%r25, %tid.x;
	mov.u32 	%r26, %ntid.x;
	mov.u32 	%r27, %ctaid.x;
	mad.lo.s32 	%r1, %r26, %r27, %r25;
	setp.ge.s32 	%p1, %r1, %r24;
	@%p1 bra 	$L__BB3_18;
	cvt.s64.s32 	%rd2, %r1;
	add.s64 	%rd3, %rd5, %rd2;
	setp.lt.s32 	%p2, %r23, 1;
	mov.f64 	%fd100, 0d0000000000000000;
	@%p2 bra 	$L__BB3_17;
	cvt.u16.u32 	%rs1, %r23;
	add.s32 	%r2, %r23, 1;
	mov.b32 	%r49, 0;
	mov.f64 	%fd100, 0d0000000000000000;
	mov.b16 	%rs15, 0;
	mov.u16 	%rs16, %rs15;
$L__BB3_3:
	sub.s32 	%r4, %r23, %r49;
	shr.u64 	%rd7, %rd3, %r49;
	cvt.u16.u64 	%rs11, %rd7;
	and.b16  	%rs5, %rs11, 1;
	setp.eq.s16 	%p3, %rs5, 0;
	@%p3 bra 	$L__BB3_16;
	mul.lo.s32 	%r5, %r49, %r23;
	cvt.rn.f64.u16 	%fd2, %rs5;
	sub.s32 	%r29, %r49, %r23;
	setp.gt.u32 	%p4, %r29, -8;
	mov.u32 	%r54, %r49;
	@%p4 bra 	$L__BB3_8;
	add.s32 	%r52, %r49, 3;
	mul.lo.s32 	%r51, %r2, %r49;
	and.b32  	%r30, %r4, -8;
	neg.s32 	%r50, %r30;
	cvt.u64.u32 	%rd13, %r5;
$L__BB3_6:
	.pragma "nounroll";
	add.s32 	%r31, %r52, -3;
	mul.wide.u32 	%rd8, %r51, 8;
	add.s64 	%rd9, %rd1, %rd8;
	ld.global.f64 	%fd19, [%rd9];
	mul.f64 	%fd20, %fd19, %fd2;
	cvt.u64.u32 	%rd10, %r31;
	shr.u64 	%rd11, %rd3, %r31;
	and.b64  	%rd12, %rd11, 1;
	cvt.rn.f64.u64 	%fd21, %rd12;
	mul.f64 	%fd22, %fd20, %fd21;
	sub.f64 	%fd23, %fd100, %fd22;
	add.s32 	%r32, %r52, -2;
	add.s64 	%rd14, %rd10, %rd13;
	shl.b64 	%rd15, %rd14, 3;
	add.s64 	%rd16, %rd1, %rd15;
	ld.global.f64 	%fd24, [%rd16+8];
	mul.f64 	%fd25, %fd24, %fd2;
	shr.u64 	%rd17, %rd3, %r32;
	and.b64  	%rd18, %rd17, 1;
	cvt.rn.f64.u64 	%fd26, %rd18;
	mul.f64 	%fd27, %fd25, %fd26;
	sub.f64 	%fd28, %fd23, %fd27;
	add.s32 	%r33, %r52, -1;
	ld.global.f64 	%fd29, [%rd16+16];
	mul.f64 	%fd30, %fd29, %fd2;
	shr.u64 	%rd19, %rd3, %r33;
	and.b64  	%rd20, %rd19, 1;
	cvt.rn.f64.u64 	%fd31, %rd20;
	mul.f64 	%fd32, %fd30, %fd31;
	sub.f64 	%fd33, %fd28, %fd32;
	add.s32 	%r34, %r52, 4;
	ld.global.f64 	%fd34, [%rd16+24];
	mul.f64 	%fd35, %fd34, %fd2;
	shr.u64 	%rd21, %rd3, %r52;
	and.b64  	%rd22, %rd21, 1;
	cvt.rn.f64.u64 	%fd36, %rd22;
	mul.f64 	%fd37, %fd35, %fd36;
	sub.f64 	%fd38, %fd33, %fd37;
	add.s32 	%r35, %r52, 1;
	ld.global.f64 	%fd39, [%rd16+32];
	mul.f64 	%fd40, %fd39, %fd2;
	shr.u64 	%rd23, %rd3, %r35;
	and.b64  	%rd24, %rd23, 1;
	cvt.rn.f64.u64 	%fd41, %rd24;
	mul.f64 	%fd42, %fd40, %fd41;
	sub.f64 	%fd43, %fd38, %fd42;
	add.s32 	%r36, %r52, 2;
	ld.global.f64 	%fd44, [%rd16+40];
	mul.f64 	%fd45, %fd44, %fd2;
	shr.u64 	%rd25, %rd3, %r36;
	and.b64  	%rd26, %rd25, 1;
	cvt.rn.f64.u64 	%fd46, %rd26;
	mul.f64 	%fd47, %fd45, %fd46;
	sub.f64 	%fd48, %fd43, %fd47;
	add.s32 	%r37, %r52, 3;
	ld.global.f64 	%fd49, [%rd16+48];
	mul.f64 	%fd50, %fd49, %fd2;
	shr.u64 	%rd27, %rd3, %r37;
	and.b64  	%rd28, %rd27, 1;
	cvt.rn.f64.u64 	%fd51, %rd28;
	mul.f64 	%fd52, %fd50, %fd51;
	sub.f64 	%fd53, %fd48, %fd52;
	ld.global.f64 	%fd54, [%rd16+56];
	mul.f64 	%fd55, %fd54, %fd2;
	shr.u64 	%rd29, %rd3, %r34;
	and.b64  	%rd30, %rd29, 1;
	cvt.rn.f64.u64 	%fd56, %rd30;
	mul.f64 	%fd57, %fd55, %fd56;
	sub.f64 	%fd100, %fd53, %fd57;
	add.s32 	%r52, %r52, 8;
	add.s32 	%r51, %r51, 8;
	add.s32 	%r50, %r50, 8;
	setp.ne.s32 	%p5, %r50, 0;
	@%p5 bra 	$L__BB3_6;
	add.s32 	%r54, %r52, -3;
$L__BB3_8:
	and.b32  	%r38, %r4, 7;
	setp.eq.s32 	%p6, %r38, 0;
	@%p6 bra 	$L__BB3_16;
	sub.s16 	%rs12, %rs1, %rs16;
	cvt.u32.u16 	%r39, %rs12;
	and.b32  	%r17, %r39, 7;
	add.s32 	%r40, %r17, -1;
	setp.lt.u32 	%p7, %r40, 3;
	@%p7 bra 	$L__BB3_11;
	add.s32 	%r41, %r54, %r5;
	mul.wide.u32 	%rd31, %r41, 8;
	add.s64 	%rd32, %rd1, %rd31;
	ld.global.f64 	%fd59, [%rd32];
	mul.f64 	%fd60, %fd59, %fd2;
	cvt.u64.u32 	%rd33, %r54;
	shr.u64 	%rd34, %rd3, %r54;
	and.b64  	%rd35, %rd34, 1;
	cvt.rn.f64.u64 	%fd61, %rd35;
	mul.f64 	%fd62, %fd60, %fd61;
	sub.f64 	%fd63, %fd100, %fd62;
	add.s32 	%r42, %r54, 1;
	cvt.u64.u32 	%rd36, %r5;
	add.s64 	%rd37, %rd33, %rd36;
	shl.b64 	%rd38, %rd37, 3;
	add.s64 	%rd39, %rd1, %rd38;
	ld.global.f64 	%fd64, [%rd39+8];
	mul.f64 	%fd65, %fd64, %fd2;
	shr.u64 	%rd40, %rd3, %r42;
	and.b64  	%rd41, %rd40, 1;
	cvt.rn.f64.u64 	%fd66, %rd41;
	mul.f64 	%fd67, %fd65, %fd66;
	sub.f64 	%fd68, %fd63, %fd67;
	add.s32 	%r43, %r54, 2;
	ld.global.f64 	%fd69, [%rd39+16];
	mul.f64 	%fd70, %fd69, %fd2;
	shr.u64 	%rd42, %rd3, %r43;
	and.b64  	%rd43, %rd42, 1;
	cvt.rn.f64.u64 	%fd71, %rd43;
	mul.f64 	%fd72, %fd70, %fd71;
	sub.f64 	%fd73, %fd68, %fd72;
	add.s32 	%r44, %r54, 3;
	ld.global.f64 	%fd74, [%rd39+24];
	mul.f64 	%fd75, %fd74, %fd2;
	shr.u64 	%rd44, %rd3, %r44;
	and.b64  	%rd45, %rd44, 1;
	cvt.rn.f64.u64 	%fd76, %rd45;
	mul.f64 	%fd77, %fd75, %fd76;
	sub.f64 	%fd100, %fd73, %fd77;
	add.s32 	%r54, %r54, 4;
$L__BB3_11:
	and.b32  	%r45, %r17, 3;
	setp.eq.s32 	%p8, %r45, 0;
	@%p8 bra 	$L__BB3_16;
	sub.s16 	%rs6, %rs1, %rs15;
	and.b16  	%rs13, %rs6, 3;
	setp.eq.s16 	%p9, %rs13, 1;
	@%p9 bra 	$L__BB3_14;
	add.s32 	%r46, %r54, %r5;
	mul.wide.u32 	%rd46, %r46, 8;
	add.s64 	%rd47, %rd1, %rd46;
	ld.global.f64 	%fd79, [%rd47];
	mul.f64 	%fd80, %fd79, %fd2;
	cvt.u64.u32 	%rd48, %r54;
	shr.u64 	%rd49, %rd3, %r54;
	and.b64  	%rd50, %rd49, 1;
	cvt.rn.f64.u64 	%fd81, %rd50;
	mul.f64 	%fd82, %fd80, %fd81;
	sub.f64 	%fd83, %fd100, %fd82;
	add.s32 	%r47, %r54, 1;
	cvt.u64.u32 	%rd51, %r5;
	add.s64 	%rd52, %rd48, %rd51;
	shl.b64 	%rd53, %rd52, 3;
	add.s64 	%rd54, %rd1, %rd53;
	ld.global.f64 	%fd84, [%rd54+8];
	mul.f64 	%fd85, %fd84, %fd2;
	shr.u64 	%rd55, %rd3, %r47;
	and.b64  	%rd56, %rd55, 1;
	cvt.rn.f64.u64 	%fd86, %rd56;
	mul.f64 	%fd87, %fd85, %fd86;
	sub.f64 	%fd100, %fd83, %fd87;
	add.s32 	%r54, %r54, 2;
$L__BB3_14:
	and.b16  	%rs14, %rs6, 1;
	setp.eq.b16 	%p10, %rs14, 1;
	not.pred 	%p11, %p10;
	@%p11 bra 	$L__BB3_16;
	add.s32 	%r48, %r54, %r5;
	mul.wide.u32 	%rd57, %r48, 8;
	add.s64 	%rd58, %rd1, %rd57;
	ld.global.f64 	%fd88, [%rd58];
	mul.f64 	%fd89, %fd88, %fd2;
	shr.u64 	%rd59, %rd3, %r54;
	and.b64  	%rd60, %rd59, 1;
	cvt.rn.f64.u64 	%fd90, %rd60;
	mul.f64 	%fd91, %fd89, %fd90;
	sub.f64 	%fd100, %fd100, %fd91;
$L__BB3_16:
	add.s32 	%r49, %r49, 1;
	setp.ne.s32 	%p12, %r49, %r23;
	add.s16 	%rs16, %rs16, 1;
	add.s16 	%rs15, %rs15, 1;
	@%p12 bra 	$L__BB3_3;
$L__BB3_17:
	ld.param.u64 	%rd64, [_Z20search_energies_onlyIdEvPT_iiS1_l_param_3];
	cvta.to.global.u64 	%rd61, %rd64;
	shl.b64 	%rd62, %rd2, 3;
	add.s64 	%rd63, %rd61, %rd62;
	st.global.f64 	[%rd63], %fd100;
$L__BB3_18:
	ret;

}


// ===== COMPILED SASS (sm_100) =====

	.target	sm_100

	.elftype	@"ET_EXEC"


//--------------------- .note.nv.tkinfo           --------------------------
	.section	.note.nv.tkinfo,"",@"SHT_NOTE"
	.sectionflags	@"SHF_NOTE_NV_TKINFO"
	.tkinfo
        /*0018*/ 	.word	0x00000002
        /*0030*/ 	.string	""
        /*0030*/ 	.string	"ptxas"
        /*0030*/ 	.string	"Cuda compilation tools, release 13.0, V13.0.88"
        /*0030*/ 	.string	"Build cuda_13.0.r13.0/compiler.36424714_0"
        /*0030*/ 	.string	"-arch sm_100 -m 64 "



//--------------------- .note.nv.cuinfo           --------------------------
	.section	.note.nv.cuinfo,"",@"SHT_NOTE"
	.sectionflags	@"SHF_NOTE_NV_CUINFO"
        /*0018*/ 	.short	0x0002
        /*001a*/ 	.short	0x0064
        /*001c*/ 	.short	0x0082
	.zero		2


//--------------------- .nv.info                  --------------------------
	.section	.nv.info,"",@"SHT_CUDA_INFO"
	.align	4


	//----- nvinfo : EIATTR_REGCOUNT
	.align		4
        /*0000*/ 	.byte	0x04, 0x2f
        /*0002*/ 	.short	(.L_1 - .L_0)
	.align		4
.L_0:
        /*0004*/ 	.word	index@(_Z6searchIfEvPT_iiS1_Pll)
        /*0008*/ 	.word	0x00000020


	//----- nvinfo : EIATTR_FRAME_SIZE
	.align		4
.L_1:
        /*000c*/ 	.byte	0x04, 0x11
        /*000e*/ 	.short	(.L_3 - .L_2)
	.align		4
.L_2:
        /*0010*/ 	.word	index@(_Z6searchIfEvPT_iiS1_Pll)
        /*0014*/ 	.word	0x00000000


	//----- nvinfo : EIATTR_REGCOUNT
	.align		4
.L_3:
        /*0018*/ 	.byte	0x04, 0x2f
        /*001a*/ 	.short	(.L_5 - .L_4)
	.align		4
.L_4:
        /*001c*/ 	.word	index@(_Z6searchIdEvPT_iiS1_Pll)
        /*0020*/ 	.word	0x00000020


	//----- nvinfo : EIATTR_FRAME_SIZE
	.align		4
.L_5:
        /*0024*/ 	.byte	0x04, 0x11
        /*0026*/ 	.short	(.L_7 - .L_6)
	.align		4
.L_6:
        /*0028*/ 	.word	index@(_Z6searchIdEvPT_iiS1_Pll)
        /*002c*/ 	.word	0x00000000


	//----- nvinfo : EIATTR_REGCOUNT
	.align		4
.L_7:
        /*0030*/ 	.byte	0x04, 0x2f
        /*0032*/ 	.short	(.L_9 - .L_8)
	.align		4
.L_8:
        /*0034*/ 	.word	index@(_Z20search_energies_onlyIfEvPT_iiS1_l)
        /*0038*/ 	.word	0x00000020


	//----- nvinfo : EIATTR_FRAME_SIZE
	.align		4
.L_9:
        /*003c*/ 	.byte	0x04, 0x11
        /*003e*/ 	.short	(.L_11 - .L_10)
	.align		4
.L_10:
        /*0040*/ 	.word	index@(_Z20search_energies_onlyIfEvPT_iiS1_l)
        /*0044*/ 	.word	0x00000000


	//----- nvinfo : EIATTR_REGCOUNT
	.align		4
.L_11:
        /*0048*/ 	.byte	0x04, 0x2f
        /*004a*/ 	.short	(.L_13 - .L_12)
	.align		4
.L_12:
        /*004c*/ 	.word	index@(_Z20search_energies_onlyIdEvPT_iiS1_l)
        /*0050*/ 	.word	0x00000020


	//----- nvinfo : EIATTR_FRAME_SIZE
	.align		4
.L_13:
        /*0054*/ 	.byte	0x04, 0x11
        /*0056*/ 	.short	(.L_15 - .L_14)
	.align		4
.L_14:
        /*0058*/ 	.word	index@(_Z20search_energies_onlyIdEvPT_iiS1_l)
        /*005c*/ 	.word	0x00000000


	//----- nvinfo : EIATTR_MIN_STACK_SIZE
	.align		4
.L_15:
        /*0060*/ 	.byte	0x04, 0x12
        /*0062*/ 	.short	(.L_17 - .L_16)
	.align		4
.L_16:
        /*0064*/ 	.word	index@(_Z20search_energies_onlyIdEvPT_iiS1_l)
        /*0068*/ 	.word	0x00000000


	//----- nvinfo : EIATTR_MIN_STACK_SIZE
	.align		4
.L_17:
        /*006c*/ 	.byte	0x04, 0x12
        /*006e*/ 	.short	(.L_19 - .L_18)
	.align		4
.L_18:
        /*0070*/ 	.word	index@(_Z20search_energies_onlyIfEvPT_iiS1_l)
        /*0074*/ 	.word	0x00000000


	//----- nvinfo : EIATTR_MIN_STACK_SIZE
	.align		4
.L_19:
        /*0078*/ 	.byte	0x04, 0x12
        /*007a*/ 	.short	(.L_21 - .L_20)
	.align		4
.L_20:
        /*007c*/ 	.word	index@(_Z6searchIdEvPT_iiS1_Pll)
        /*0080*/ 	.word	0x00000000


	//----- nvinfo : EIATTR_MIN_STACK_SIZE
	.align		4
.L_21:
        /*0084*/ 	.byte	0x04, 0x12
        /*0086*/ 	.short	(.L_23 - .L_22)
	.align		4
.L_22:
        /*0088*/ 	.word	index@(_Z6searchIfEvPT_iiS1_Pll)
        /*008c*/ 	.word	0x00000000
.L_23:


//--------------------- .nv.compat                --------------------------
	.section	.nv.compat,"",@"SHT_CUDA_COMPAT_INFO"
	.align	4
        /*0000*/ 	.byte	0x02, 0x09, 0x00, 0x00, 0x02, 0x02, 0x01, 0x00, 0x02, 0x05, 0x05, 0x00, 0x03, 0x07, 0x01, 0x01
        /*0010*/ 	.byte	0x02, 0x03, 0x00, 0x00, 0x02, 0x06, 0x01, 0x00, 0x04, 0x0b, 0x08, 0x00, 0x01, 0x00, 0x00, 0x00
        /*0020*/ 	.byte	0x00, 0x00, 0x00, 0x00


//--------------------- .nv.info._Z20search_energies_onlyIdEvPT_iiS1_l --------------------------
	.section	.nv.info._Z20search_energies_onlyIdEvPT_iiS1_l,"",@"SHT_CUDA_INFO"
	.sectionflags	@""
	.align	4


	//----- nvinfo : EIATTR_CUDA_API_VERSION
	.align		4
        /*0000*/ 	.byte	0x04, 0x37
        /*0002*/ 	.short	(.L_25 - .L_24)
.L_24:
        /*0004*/ 	.word	0x00000082


	//----- nvinfo : EIATTR_KPARAM_INFO
	.align		4
.L_25:
        /*0008*/ 	.byte	0x04, 0x17
        /*000a*/ 	.short	(.L_27 - .L_26)
.L_26:
        /*000c*/ 	.word	0x00000000
        /*0010*/ 	.short	0x0004
        /*0012*/ 	.short	0x0018
        /*0014*/ 	.byte	0x00, 0xf0, 0x21, 0x00


	//----- nvinfo : EIATTR_KPARAM_INFO
	.align		4
.L_27:
        /*0018*/ 	.byte	0x04, 0x17
        /*001a*/ 	.short	(.L_29 - .L_28)
.L_28:
        /*001c*/ 	.word	0x00000000
        /*0020*/ 	.short	0x0003
        /*0022*/ 	.short	0x0010
        /*0024*/ 	.byte	0x00, 0xf5, 0x21, 0x00


	//----- nvinfo : EIATTR_KPARAM_INFO
	.align		4
.L_29:
        /*0028*/ 	.byte	0x04, 0x17
        /*002a*/ 	.short	(.L_31 - .L_30)
.L_30:
        /*002c*/ 	.word	0x00000000
        /*0030*/ 	.short	0x0002
        /*0032*/ 	.short	0x000c
        /*0034*/ 	.byte	0x00, 0xf0, 0x11, 0x00


	//----- nvinfo : EIATTR_KPARAM_INFO
	.align		4
.L_31:
        /*0038*/ 	.byte	0x04, 0x17
        /*003a*/ 	.short	(.L_33 - .L_32)
.L_32:
        /*003c*/ 	.word	0x00000000
        /*0040*/ 	.short	0x0001
        /*0042*/ 	.short	0x0008
        /*0044*/ 	.byte	0x00, 0xf0, 0x11, 0x00


	//----- nvinfo : EIATTR_KPARAM_INFO
	.align		4
.L_33:
        /*0048*/ 	.byte	0x04, 0x17
        /*004a*/ 	.short	(.L_35 - .L_34)
.L_34:
        /*004c*/ 	.word	0x00000000
        /*0050*/ 	.short	0x0000
        /*0052*/ 	.short	0x0000
        /*0054*/ 	.byte	0x00, 0xf5, 0x21, 0x00


	//----- nvinfo : EIATTR_SPARSE_MMA_MASK
	.align		4
.L_35:
        /*0058*/ 	.byte	0x03, 0x50
        /*005a*/ 	.short	0x0000


	//----- nvinfo : EIATTR_MAXREG_COUNT
	.align		4
        /*005c*/ 	.byte	0x03, 0x1b
        /*005e*/ 	.short	0x00ff


	//----- nvinfo : EIATTR_MERCURY_ISA_VERSION
	.align		4
        /*0060*/ 	.byte	0x03, 0x5f
        /*0062*/ 	.short	0x0101


	//----- nvinfo : EIATTR_VRC_CTA_INIT_COUNT
	.align		4
        /*0064*/ 	.byte	0x02, 0x4a
	.zero		1
	.zero		1


	//----- nvinfo : EIATTR_EXIT_INSTR_OFFSETS
	.align		4
        /*0068*/ 	.byte	0x04, 0x1c
        /*006a*/ 	.short	(.L_37 - .L_36)


	//   ....[0]....
.L_36:
        /*006c*/ 	.word	0x00000070


	//   ....[1]....
        /*0070*/ 	.word	0x00000dc0


	//----- nvinfo : EIATTR_CRS_STACK_SIZE
	.align		4
.L_37:
        /*0074*/ 	.byte	0x04, 0x1e
        /*0076*/ 	.short	(.L_39 - .L_38)
.L_38:
        /*0078*/ 	.word	0x00000000


	//----- nvinfo : EIATTR_CBANK_PARAM_SIZE
	.align		4
.L_39:
        /*007c*/ 	.byte	0x03, 0x19
        /*007e*/ 	.short	0x0020


	//----- nvinfo : EIATTR_PARAM_CBANK
	.align		4
        /*0080*/ 	.byte	0x04, 0x0a
        /*0082*/ 	.short	(.L_41 - .L_40)
	.align		4
.L_40:
        /*0084*/ 	.word	index@(.nv.constant0._Z20search_energies_onlyIdEvPT_iiS1_l)
        /*0088*/ 	.short	0x0380
        /*008a*/ 	.short	0x0020


	//----- nvinfo : EIATTR_SW_WAR
	.align		4
.L_41:
        /*008c*/ 	.byte	0x04, 0x36
        /*008e*/ 	.short	(.L_43 - .L_42)
.L_42:
        /*0090*/ 	.word	0x00000008
.L_43:


//--------------------- .nv.info._Z20search_energies_onlyIfEvPT_iiS1_l --------------------------
	.section	.nv.info._Z20search_energies_onlyIfEvPT_iiS1_l,"",@"SHT_CUDA_INFO"
	.sectionflags	@""
	.align	4


	//----- nvinfo : EIATTR_CUDA_API_VERSION
	.align		4
        /*0000*/ 	.byte	0x04, 0x37
        /*0002*/ 	.short	(.L_45 - .L_44)
.L_44:
        /*0004*/ 	.word	0x00000082


	//----- nvinfo : EIATTR_KPARAM_INFO
	.align		4
.L_45:
        /*0008*/ 	.byte	0x04, 0x17
        /*000a*/ 	.short	(.L_47 - .L_46)
.L_46:
        /*000c*/ 	.word	0x00000000
        /*0010*/ 	.short	0x0004
        /*0012*/ 	.short	0x0018
        /*0014*/ 	.byte	0x00, 0xf0, 0x21, 0x00


	//----- nvinfo : EIATTR_KPARAM_INFO
	.align		4
.L_47:
        /*0018*/ 	.byte	0x04, 0x17
        /*001a*/ 	.short	(.L_49 - .L_48)
.L_48:
        /*001c*/ 	.word	0x00000000
        /*0020*/ 	.short	0x0003
        /*0022*/ 	.short	0x0010
        /*0024*/ 	.byte	0x00, 0xf5, 0x21, 0x00


	//----- nvinfo : EIATTR_KPARAM_INFO
	.align		4
.L_49:
        /*0028*/ 	.byte	0x04, 0x17
        /*002a*/ 	.short	(.L_51 - .L_50)
.L_50:
        /*002c*/ 	.word	0x00000000
        /*0030*/ 	.short	0x0002
        /*0032*/ 	.short	0x000c
        /*0034*/ 	.byte	0x00, 0xf0, 0x11, 0x00


	//----- nvinfo : EIATTR_KPARAM_INFO
	.align		4
.L_51:
        /*0038*/ 	.byte	0x04, 0x17
        /*003a*/ 	.short	(.L_53 - .L_52)
.L_52:
        /*003c*/ 	.word	0x00000000
        /*0040*/ 	.short	0x0001
        /*0042*/ 	.short	0x0008
        /*0044*/ 	.byte	0x00, 0xf0, 0x11, 0x00


	//----- nvinfo : EIATTR_KPARAM_INFO
	.align		4
.L_53:
        /*0048*/ 	.byte	0x04, 0x17
        /*004a*/ 	.short	(.L_55 - .L_54)
.L_54:
        /*004c*/ 	.word	0x00000000
        /*0050*/ 	.short	0x0000
        /*0052*/ 	.short	0x0000
        /*0054*/ 	.byte	0x00, 0xf5, 0x21, 0x00


	//----- nvinfo : EIATTR_SPARSE_MMA_MASK
	.align		4
.L_55:
        /*0058*/ 	.byte	0x03, 0x50
        /*005a*/ 	.short	0x0000


	//----- nvinfo : EIATTR_MAXREG_COUNT
	.align		4
        /*005c*/ 	.byte	0x03, 0x1b
        /*005e*/ 	.short	0x00ff


	//----- nvinfo : EIATTR_MERCURY_ISA_VERSION
	.align		4
        /*0060*/ 	.byte	0x03, 0x5f
        /*0062*/ 	.short	0x0101


	//----- nvinfo : EIATTR_VRC_CTA_INIT_COUNT
	.align		4
        /*0064*/ 	.byte	0x02, 0x4a
	.zero		1
	.zero		1


	//----- nvinfo : EIATTR_EXIT_INSTR_OFFSETS
	.align		4
        /*0068*/ 	.byte	0x04, 0x1c
        /*006a*/ 	.short	(.L_57 - .L_56)


	//   ....[0]....
.L_56:
        /*006c*/ 	.word	0x00000070


	//   ....[1]....
        /*0070*/ 	.word	0x00000dc0


	//----- nvinfo : EIATTR_CRS_STACK_SIZE
	.align		4
.L_57:
        /*0074*/ 	.byte	0x04, 0x1e
        /*0076*/ 	.short	(.L_59 - .L_58)
.L_58:
        /*0078*/ 	.word	0x00000000


	//----- nvinfo : EIATTR_CBANK_PARAM_SIZE
	.align		4
.L_59:
        /*007c*/ 	.byte	0x03, 0x19
        /*007e*/ 	.short	0x0020


	//----- nvinfo : EIATTR_PARAM_CBANK
	.align		4
        /*0080*/ 	.byte	0x04, 0x0a
        /*0082*/ 	.short	(.L_61 - .L_60)
	.align		4
.L_60:
        /*0084*/ 	.word	index@(.nv.constant0._Z20search_energies_onlyIfEvPT_iiS1_l)
        /*0088*/ 	.short	0x0380
        /*008a*/ 	.short	0x0020


	//----- nvinfo : EIATTR_SW_WAR
	.align		4
.L_61:
        /*008c*/ 	.byte	0x04, 0x36
        /*008e*/ 	.short	(.L_63 - .L_62)
.L_62:
        /*0090*/ 	.word	0x00000008
.L_63:


//--------------------- .nv.info._Z6searchIdEvPT_iiS1_Pll --------------------------
	.section	.nv.info._Z6searchIdEvPT_iiS1_Pll,"",@"SHT_CUDA_INFO"
	.sectionflags	@""
	.align	4


	//----- nvinfo : EIATTR_CUDA_API_VERSION
	.align		4
        /*0000*/ 	.byte	0x04, 0x37
        /*0002*/ 	.short	(.L_65 - .L_64)
.L_64:
        /*0004*/ 	.word	0x00000082


	//----- nvinfo : EIATTR_KPARAM_INFO
	.align		4
.L_65:
        /*0008*/ 	.byte	0x04, 0x17
        /*000a*/ 	.short	(.L_67 - .L_66)
.L_66:
        /*000c*/ 	.word	0x00000000
        /*0010*/ 	.short	0x0005
        /*0012*/ 	.short	0x0020
        /*0014*/ 	.byte	0x00, 0xf0, 0x21, 0x00


	//----- nvinfo : EIATTR_KPARAM_INFO
	.align		4
.L_67:
        /*0018*/ 	.byte	0x04, 0x17
        /*001a*/ 	.short	(.L_69 - .L_68)
.L_68:
        /*001c*/ 	.word	0x00000000
        /*0020*/ 	.short	0x0004
        /*0022*/ 	.short	0x0018
        /*0024*/ 	.byte	0x00, 0xf5, 0x21, 0x00


	//----- nvinfo : EIATTR_KPARAM_INFO
	.align		4
.L_69:
        /*0028*/ 	.byte	0x04, 0x17
        /*002a*/ 	.short	(.L_71 - .L_70)
.L_70:
        /*002c*/ 	.word	0x00000000
        /*0030*/ 	.short	0x0003
        /*0032*/ 	.short	0x0010
        /*0034*/ 	.byte	0x00, 0xf5, 0x21, 0x00


	//----- nvinfo : EIATTR_KPARAM_INFO
	.align		4
.L_71:
        /*0038*/ 	.byte	0x04, 0x17
        /*003a*/ 	.short	(.L_73 - .L_72)
.L_72:
        /*003c*/ 	.word	0x00000000
        /*0040*/ 	.short	0x0002
        /*0042*/ 	.short	0x000c
        /*0044*/ 	.byte	0x00, 0xf0, 0x11, 0x00


	//----- nvinfo : EIATTR_KPARAM_INFO
	.align		4
.L_73:
        /*0048*/ 	.byte	0x04, 0x17
        /*004a*/ 	.short	(.L_75 - .L_74)
.L_74:
        /*004c*/ 	.word	0x00000000
        /*0050*/ 	.short	0x0001
        /*0052*/ 	.short	0x0008
        /*0054*/ 	.byte	0x00, 0xf0, 0x11, 0x00


	//----- nvinfo : EIATTR_KPARAM_INFO
	.align		4
.L_75:
        /*0058*/ 	.byte	0x04, 0x17
        /*005a*/ 	.short	(.L_77 - .L_76)
.L_76:
        /*005c*/ 	.word	0x00000000
        /*0060*/ 	.short	0x0000
        /*0062*/ 	.short	0x0000
        /*0064*/ 	.byte	0x00, 0xf5, 0x21, 0x00


	//----- nvinfo : EIATTR_SPARSE_MMA_MASK
	.align		4
.L_77:
        /*0068*/ 	.byte	0x03, 0x50
        /*006a*/ 	.short	0x0000


	//----- nvinfo : EIATTR_MAXREG_COUNT
	.align		4
        /*006c*/ 	.byte	0x03, 0x1b
        /*006e*/ 	.short	0x00ff


	//----- nvinfo : EIATTR_MERCURY_ISA_VERSION
	.align		4
        /*0070*/ 	.byte	0x03, 0x5f
        /*0072*/ 	.short	0x0101


	//----- nvinfo : EIATTR_VRC_CTA_INIT_COUNT
	.align		4
        /*0074*/ 	.byte	0x02, 0x4a
	.zero		1
	.zero		1


	//----- nvinfo : EIATTR_EXIT_INSTR_OFFSETS
	.align		4
        /*0078*/ 	.byte	0x04, 0x1c
        /*007a*/ 	.short	(.L_79 - .L_78)


	//   ....[0]....
.L_78:
        /*007c*/ 	.word	0x00000070


	//   ....[1]....
        /*0080*/ 	.word	0x00000e00


	//----- nvinfo : EIATTR_CRS_STACK_SIZE
	.align		4
.L_79:
        /*0084*/ 	.byte	0x04, 0x1e
        /*0086*/ 	.short	(.L_81 - .L_80)
.L_80:
        /*0088*/ 	.word	0x00000000


	//----- nvinfo : EIATTR_CBANK_PARAM_SIZE
	.align		4
.L_81:
        /*008c*/ 	.byte	0x03, 0x19
        /*008e*/ 	.short	0x0028


	//----- nvinfo : EIATTR_PARAM_CBANK
	.align		4
        /*0090*/ 	.byte	0x04, 0x0a
        /*0092*/ 	.short	(.L_83 - .L_82)
	.align		4
.L_82:
        /*0094*/ 	.word	index@(.nv.constant0._Z6searchIdEvPT_iiS1_Pll)
        /*0098*/ 	.short	0x0380
        /*009a*/ 	.short	0x0028


	//----- nvinfo : EIATTR_SW_WAR
	.align		4
.L_83:
        /*009c*/ 	.byte	0x04, 0x36
        /*009e*/ 	.short	(.L_85 - .L_84)
.L_84:
        /*00a0*/ 	.word	0x00000008
.L_85:


//--------------------- .nv.info._Z6searchIfEvPT_iiS1_Pll --------------------------
	.section	.nv.info._Z6searchIfEvPT_iiS1_Pll,"",@"SHT_CUDA_INFO"
	.sectionflags	@""
	.align	4


	//----- nvinfo : EIATTR_CUDA_API_VERSION
	.align		4
        /*0000*/ 	.byte	0x04, 0x37
        /*0002*/ 	.short	(.L_87 - .L_86)
.L_86:
        /*0004*/ 	.word	0x00000082


	//----- nvinfo : EIATTR_KPARAM_INFO
	.align		4
.L_87:
        /*0008*/ 	.byte	0x04, 0x17
        /*000a*/ 	.short	(.L_89 - .L_88)
.L_88:
        /*000c*/ 	.word	0x00000000
        /*0010*/ 	.short	0x0005
        /*0012*/ 	.short	0x0020
        /*0014*/ 	.byte	0x00, 0xf0, 0x21, 0x00


	//----- nvinfo : EIATTR_KPARAM_INFO
	.align		4
.L_89:
        /*0018*/ 	.byte	0x04, 0x17
        /*001a*/ 	.short	(.L_91 - .L_90)
.L_90:
        /*001c*/ 	.word	0x00000000
        /*0020*/ 	.short	0x0004
        /*0022*/ 	.short	0x0018
        /*0024*/ 	.byte	0x00, 0xf5, 0x21, 0x00


	//----- nvinfo : EIATTR_KPARAM_INFO
	.align		4
.L_91:
        /*0028*/ 	.byte	0x04, 0x17
        /*002a*/ 	.short	(.L_93 - .L_92)
.L_92:
        /*002c*/ 	.word	0x00000000
        /*0030*/ 	.short	0x0003
        /*0032*/ 	.short	0x0010
        /*0034*/ 	.byte	0x00, 0xf5, 0x21, 0x00


	//----- nvinfo : EIATTR_KPARAM_INFO
	.align		4
.L_93:
        /*0038*/ 	.byte	0x04, 0x17
        /*003a*/ 	.short	(.L_95 - .L_94)
.L_94:
        /*003c*/ 	.word	0x00000000
        /*0040*/ 	.short	0x0002
        /*0042*/ 	.short	0x000c
        /*0044*/ 	.byte	0x00, 0xf0, 0x11, 0x00


	//----- nvinfo : EIATTR_KPARAM_INFO
	.align		4
.L_95:
        /*0048*/ 	.byte	0x04, 0x17
        /*004a*/ 	.short	(.L_97 - .L_96)
.L_96:
        /*004c*/ 	.word	0x00000000
        /*0050*/ 	.short	0x0001
        /*0052*/ 	.short	0x0008
        /*0054*/ 	.byte	0x00, 0xf0, 0x11, 0x00


	//----- nvinfo : EIATTR_KPARAM_INFO
	.align		4
.L_97:
        /*0058*/ 	.byte	0x04, 0x17
        /*005a*/ 	.short	(.L_99 - .L_98)
.L_98:
        /*005c*/ 	.word	0x00000000
        /*0060*/ 	.short	0x0000
        /*0062*/ 	.short	0x0000
        /*0064*/ 	.byte	0x00, 0xf5, 0x21, 0x00


	//----- nvinfo : EIATTR_SPARSE_MMA_MASK
	.align		4
.L_99:
        /*0068*/ 	.byte	0x03, 0x50
        /*006a*/ 	.short	0x0000


	//----- nvinfo : EIATTR_MAXREG_COUNT
	.align		4
        /*006c*/ 	.byte	0x03, 0x1b
        /*006e*/ 	.short	0x00ff


	//----- nvinfo : EIATTR_MERCURY_ISA_VERSION
	.align		4
        /*0070*/ 	.byte	0x03, 0x5f
        /*0072*/ 	.short	0x0101


	//----- nvinfo : EIATTR_VRC_CTA_INIT_COUNT
	.align		4
        /*0074*/ 	.byte	0x02, 0x4a
	.zero		1
	.zero		1


	//----- nvinfo : EIATTR_EXIT_INSTR_OFFSETS
	.align		4
        /*0078*/ 	.byte	0x04, 0x1c
        /*007a*/ 	.short	(.L_101 - .L_100)


	//   ....[0]....
.L_100:
        /*007c*/ 	.word	0x00000070


	//   ....[1]....
        /*0080*/ 	.word	0x00000df0


	//----- nvinfo : EIATTR_CRS_STACK_SIZE
	.align		4
.L_101:
        /*0084*/ 	.byte	0x04, 0x1e
        /*0086*/ 	.short	(.L_103 - .L_102)
.L_102:
        /*0088*/ 	.word	0x00000000


	//----- nvinfo : EIATTR_CBANK_PARAM_SIZE
	.align		4
.L_103:
        /*008c*/ 	.byte	0x03, 0x19
        /*008e*/ 	.short	0x0028


	//----- nvinfo : EIATTR_PARAM_CBANK
	.align		4
        /*0090*/ 	.byte	0x04, 0x0a
        /*0092*/ 	.short	(.L_105 - .L_104)
	.align		4
.L_104:
        /*0094*/ 	.word	index@(.nv.constant0._Z6searchIfEvPT_iiS1_Pll)
        /*0098*/ 	.short	0x0380
        /*009a*/ 	.short	0x0028


	//----- nvinfo : EIATTR_SW_WAR
	.align		4
.L_105:
        /*009c*/ 	.byte	0x04, 0x36
        /*009e*/ 	.short	(.L_107 - .L_106)
.L_106:
        /*00a0*/ 	.word	0x00000008
.L_107:


//--------------------- .nv.callgraph             --------------------------
	.section	.nv.callgraph,"",@"SHT_CUDA_CALLGRAPH"
	.align	4
	.sectionentsize	8
	.align		4
        /*0000*/ 	.word	0x00000000
	.align		4
        /*0004*/ 	.word	0xffffffff
	.align		4
        /*0008*/ 	.word	0x00000000
	.align		4
        /*000c*/ 	.word	0xfffffffe
	.align		4
        /*0010*/ 	.word	0x00000000
	.align		4
        /*0014*/ 	.word	0xfffffffd
	.align		4
        /*0018*/ 	.word	0x00000000
	.align		4
        /*001c*/ 	.word	0xfffffffc


//--------------------- .text._Z20search_energies_onlyIdEvPT_iiS1_l --------------------------
	.section	.text._Z20search_energies_onlyIdEvPT_iiS1_l,"ax",@progbits
	.align	128
        .global         _Z20search_energies_onlyIdEvPT_iiS1_l
        .type           _Z20search_energies_onlyIdEvPT_iiS1_l,@function
        .size           _Z20search_energies_onlyIdEvPT_iiS1_l,(.L_x_36 - _Z20search_energies_onlyIdEvPT_iiS1_l)
        .other          _Z20search_energies_onlyIdEvPT_iiS1_l,@"STO_CUDA_ENTRY STV_DEFAULT"
_Z20search_energies_onlyIdEvPT_iiS1_l:
.text._Z20search_energies_onlyIdEvPT_iiS1_l:
[----:B------:R-:W-:Y:S01]  /*0000*/  LDC R1, c[0x0][0x37c] ;  /* 0x0000df00ff017b82 */ /* 0x000fe20000000800 */
[----:B------:R-:W0:Y:S01]  /*0010*/  S2R R0, SR_TID.X ;  /* 0x0000000000007919 */ /* 0x000e220000002100 */
[----:B------:R-:W0:Y:S01]  /*0020*/  LDCU UR4, c[0x0][0x360] ;  /* 0x00006c00ff0477ac */ /* 0x000e220008000800 */
[----:B------:R-:W0:Y:S01]  /*0030*/  S2R R3, SR_CTAID.X ;  /* 0x0000000000037919 */ /* 0x000e220000002500 */
[----:B------:R-:W1:Y:S01]  /*0040*/  LDCU UR5, c[0x0][0x38c] ;  /* 0x00007180ff0577ac */ /* 0x000e620008000800 */
[----:B0-----:R-:W-:-:S05]  /*0050*/  IMAD R0, R3, UR4, R0 ;  /* 0x0000000403007c24 */ /* 0x001fca000f8e0200 */
[----:B-1----:R-:W-:-:S13]  /*0060*/  ISETP.GE.AND P0, PT, R0, UR5, PT ;  /* 0x0000000500007c0c */ /* 0x002fda000bf06270 */
[----:B------:R-:W-:Y:S05]  /*0070*/  @P0 EXIT ;  /* 0x000000000000094d */ /* 0x000fea0003800000 */
[----:B------:R-:W0:Y:S01]  /*0080*/  LDCU UR5, c[0x0][0x388] ;  /* 0x00007100ff0577ac */ /* 0x000e220008000800 */
[----:B------:R-:W-:Y:S02]  /*0090*/  SHF.R.S32.HI R3, RZ, 0x1f, R0 ;  /* 0x0000001fff037819 */ /* 0x000fe40000011400 */
[----:B------:R-:W-:Y:S01]  /*00a0*/  CS2R R12, SRZ ;  /* 0x00000000000c7805 */ /* 0x000fe2000001ff00 */
[----:B------:R-:W1:Y:S01]  /*00b0*/  LDCU.64 UR6, c[0x0][0x398] ;  /* 0x00007300ff0677ac */ /* 0x000e620008000a00 */
[----:B------:R-:W2:Y:S01]  /*00c0*/  LDCU.64 UR10, c[0x0][0x358] ;  /* 0x00006b00ff0a77ac */ /* 0x000ea20008000a00 */
[----:B0-----:R-:W-:Y:S01]  /*00d0*/  UISETP.GE.AND UP0, UPT, UR5, 0x1, UPT ;  /* 0x000000010500788c */ /* 0x001fe2000bf06270 */
[----:B-1----:R-:W-:-:S04]  /*00e0*/  IADD3 R2, P0, PT, R0, UR6, RZ ;  /* 0x0000000600027c10 */ /* 0x002fc8000ff1e0ff */
[----:B------:R-:W-:-:S04]  /*00f0*/  IADD3.X R5, PT, PT, R3, UR7, RZ, P0, !PT ;  /* 0x0000000703057c10 */ /* 0x000fc800087fe4ff */
[----:B--2---:R-:W-:Y:S05]  /*0100*/  BRA.U !UP0, `(.L_x_0) ;  /* 0x0000000d081c7547 */ /* 0x004fea000b800000 */
[----:B------:R-:W-:Y:S02]  /*0110*/  PRMT R26, RZ, 0x7610, R26 ;  /* 0x00007610ff1a7816 */ /* 0x000fe4000000001a */
[----:B------:R-:W-:Y:S02]  /*0120*/  CS2R R12, SRZ ;  /* 0x00000000000c7805 */ /* 0x000fe4000001ff00 */
[----:B------:R-:W-:Y:S01]  /*0130*/  PRMT R27, RZ, 0x7610, R27 ;  /* 0x00007610ff1b7816 */ /* 0x000fe2000000001b */
[----:B------:R-:W0:Y:S01]  /*0140*/  LDCU.U16 UR7, c[0x0][0x388] ;  /* 0x00007100ff0777ac */ /* 0x000e220008000400 */
[----:B------:R-:W-:Y:S01]  /*0150*/  UIADD3 UR5, UPT, UPT, UR5, 0x1, URZ ;  /* 0x0000000105057890 */ /* 0x000fe2000fffe0ff */
[----:B------:R-:W-:-:S11]  /*0160*/  UMOV UR4, URZ ;  /* 0x000000ff00047c82 */ /* 0x000fd60008000000 */
.L_x_7:
[----:B------:R-:W-:Y:S01]  /*0170*/  SHF.R.U64 R4, R2, UR4, R5 ;  /* 0x0000000402047c19 */ /* 0x000fe20008001205 */
[----:B------:R-:W1:Y:S01]  /*0180*/  LDCU UR14, c[0x0][0x388] ;  /* 0x00007100ff0e77ac */ /* 0x000e620008000800 */
[----:B------:R-:W-:Y:S02]  /*0190*/  BSSY.RECONVERGENT B0, `(.L_x_1) ;  /* 0x00000b9000007945 */ /* 0x000fe40003800200 */
[----:B------:R-:W-:-:S13]  /*01a0*/  LOP3.LUT P0, R10, R4, 0x1, RZ, 0xc0, !PT ;  /* 0x00000001040a7812 */ /* 0x000fda000780c0ff */
[----:B------:R-:W-:Y:S05]  /*01b0*/  @!P0 BRA `(.L_x_2) ;  /* 0x0000000800d88947 */ /* 0x000fea0003800000 */
[----:B-1----:R-:W-:Y:S01]  /*01c0*/  UIADD3 UR6, UPT, UPT, UR4, -UR14, URZ ;  /* 0x8000000e04067290 */ /* 0x002fe2000fffe0ff */
[----:B------:R-:W1:Y:S01]  /*01d0*/  I2F.F64.U16 R10, R10 ;  /* 0x0000000a000a7312 */ /* 0x000e620000101800 */
[----:B------:R-:W-:Y:S01]  /*01e0*/  IMAD.U32 R4, RZ, RZ, UR4 ;  /* 0x00000004ff047e24 */ /* 0x000fe2000f8e00ff */
[----:B------:R-:W-:Y:S02]  /*01f0*/  UIADD3 UR12, UPT, UPT, -UR4, UR14, URZ ;  /* 0x0000000e040c7290 */ /* 0x000fe4000fffe1ff */
[----:B------:R-:W-:Y:S02]  /*0200*/  UISETP.GT.U32.AND UP0, UPT, UR6, -0x8, UPT ;  /* 0xfffffff80600788c */ /* 0x000fe4000bf04070 */
[----:B------:R-:W-:-:S07]  /*0210*/  UIMAD UR13, UR4, UR14, URZ ;  /* 0x0000000e040d72a4 */ /* 0x000fce000f8e02ff */
[----:B------:R-:W-:Y:S05]  /*0220*/  BRA.U UP0, `(.L_x_3) ;  /* 0x0000000500487547 */ /* 0x000fea000b800000 */
[----:B------:R-:W2:Y:S01]  /*0230*/  LDC.64 R8, c[0x0][0x380] ;  /* 0x0000e000ff087b82 */ /* 0x000ea20000000a00 */
[----:B------:R-:W-:Y:S02]  /*0240*/  UIADD3 UR8, UPT, UPT, UR4, 0x3, URZ ;  /* 0x0000000304087890 */ /* 0x000fe4000fffe0ff */
[----:B------:R-:W-:Y:S02]  /*0250*/  UIMAD UR9, UR5, UR4, URZ ;  /* 0x00000004050972a4 */ /* 0x000fe4000f8e02ff */
[----:B------:R-:W-:Y:S02]  /*0260*/  ULOP3.LUT UR6, UR12, 0xfffffff8, URZ, 0xc0, !UPT ;  /* 0xfffffff80c067892 */ /* 0x000fe4000f8ec0ff */
[----:B------:R-:W-:Y:S01]  /*0270*/  IMAD.U32 R4, RZ, RZ, UR8 ;  /* 0x00000008ff047e24 */ /* 0x000fe2000f8e00ff */
[----:B------:R-:W3:Y:S01]  /*0280*/  LDC.64 R6, c[0x0][0x380] ;  /* 0x0000e000ff067b82 */ /* 0x000ee20000000a00 */
[----:B------:R-:W-:Y:S01]  /*0290*/  IMAD.U32 R29, RZ, RZ, UR9 ;  /* 0x00000009ff1d7e24 */ /* 0x000fe2000f8e00ff */
[----:B------:R-:W-:-:S12]  /*02a0*/  UIADD3 UR6, UPT, UPT, -UR6, URZ, URZ ;  /* 0x000000ff06067290 */ /* 0x000fd8000fffe1ff */
.L_x_4:
[----:B--2---:R-:W-:-:S06]  /*02b0*/  IMAD.WIDE.U32 R14, R29, 0x8, R8 ;  /* 0x000000081d0e7825 */ /* 0x004fcc00078e0008 */
[----:B------:R-:W1:Y:S01]  /*02c0*/  LDG.E.64 R14, desc[UR10][R14.64] ;  /* 0x0000000a0e0e7981 */ /* 0x000e62000c1e1b00 */
[----:B------:R-:W-:-:S05]  /*02d0*/  VIADD R24, R4, 0xfffffffd ;  /* 0xfffffffd04187836 */ /* 0x000fca0000000000 */
[----:B------:R-:W-:-:S05]  /*02e0*/  IADD3 R17, P0, PT, R24, UR13, RZ ;  /* 0x0000000d18117c10 */ /* 0x000fca000ff1e0ff */
[----:B------:R-:W-:Y:S01]  /*02f0*/  IMAD.X R18, RZ, RZ, RZ, P0 ;  /* 0x000000ffff127224 */ /* 0x000fe200000e06ff */
[----:B---3--:R-:W-:-:S04]  /*0300*/  LEA R16, P0, R17, R6, 0x3 ;  /* 0x0000000611107211 */ /* 0x008fc800078018ff */
[----:B------:R-:W-:-:S05]  /*0310*/  LEA.HI.X R17, R17, R7, R18, 0x3, P0 ;  /* 0x0000000711117211 */ /* 0x000fca00000f1c12 */
[----:B------:R-:W2:Y:S04]  /*0320*/  LDG.E.64 R18, desc[UR10][R16.64+0x8] ;  /* 0x0000080a10127981 */ /* 0x000ea8000c1e1b00 */
[----:B------:R-:W3:Y:S04]  /*0330*/  LDG.E.64 R20, desc[UR10][R16.64+0x10] ;  /* 0x0000100a10147981 */ /* 0x000ee8000c1e1b00 */
[----:B------:R-:W4:Y:S01]  /*0340*/  LDG.E.64 R22, desc[UR10][R16.64+0x18] ;  /* 0x0000180a10167981 */ /* 0x000f22000c1e1b00 */
[----:B------:R-:W-:Y:S01]  /*0350*/  SHF.R.U64 R24, R2, R24, R5 ;  /* 0x0000001802187219 */ /* 0x000fe20000001205 */
[----:B------:R-:W-:-:S03]  /*0360*/  IMAD.MOV.U32 R25, RZ, RZ, RZ ;  /* 0x000000ffff197224 */ /* 0x000fc600078e00ff */
[----:B------:R-:W-:-:S06]  /*0370*/  LOP3.LUT R24, R24, 0x1, RZ, 0xc0, !PT ;  /* 0x0000000118187812 */ /* 0x000fcc00078ec0ff */
[----:B------:R-:W5:Y:S01]  /*0380*/  I2F.F64.U64 R24, R24 ;  /* 0x0000001800187312 */ /* 0x000f620000301800 */
[----:B-1----:R-:W-:-:S08]  /*0390*/  DMUL R14, R10, R14 ;  /* 0x0000000e0a0e7228 */ /* 0x002fd00000000000 */
[----:B-----5:R-:W-:Y:S01]  /*03a0*/  DFMA R14, -R14, R24, R12 ;  /* 0x000000180e0e722b */ /* 0x020fe2000000010c */
[----:B------:R-:W-:Y:S02]  /*03b0*/  VIADD R12, R4, 0xfffffffe ;  /* 0xfffffffe040c7836 */ /* 0x000fe40000000000 */
[----:B------:R-:W-:-:S03]  /*03c0*/  IMAD.MOV.U32 R13, RZ, RZ, RZ ;  /* 0x000000ffff0d7224 */ /* 0x000fc600078e00ff */
[----:B------:R-:W-:-:S04]  /*03d0*/  SHF.R.U64 R12, R2, R12, R5 ;  /* 0x0000000c020c7219 */ /* 0x000fc80000001205 */
[----:B------:R-:W-:Y:S01]  /*03e0*/  LOP3.LUT R12, R12, 0x1, RZ, 0xc0, !PT ;  /* 0x000000010c0c7812 */ /* 0x000fe200078ec0ff */
[----:B--2---:R-:W-:-:S05]  /*03f0*/  DMUL R18, R10, R18 ;  /* 0x000000120a127228 */ /* 0x004fca0000000000 */
[----:B------:R-:W1:Y:S01]  /*0400*/  I2F.F64.U64 R12, R12 ;  /* 0x0000000c000c7312 */ /* 0x000e620000301800 */
[----:B------:R-:W-:Y:S02]  /*0410*/  IMAD.MOV.U32 R25, RZ, RZ, RZ ;  /* 0x000000ffff197224 */ /* 0x000fe400078e00ff */
[----:B-1----:R-:W-:Y:S01]  /*0420*/  DFMA R14, -R18, R12, R14 ;  /* 0x0000000c120e722b */ /* 0x002fe2000000010e */
[----:B------:R-:W-:Y:S01]  /*0430*/  VIADD R18, R4, 0xffffffff ;  /* 0xffffffff04127836 */ /* 0x000fe20000000000 */
[----:B------:R-:W2:Y:S01]  /*0440*/  LDG.E.64 R12, desc[UR10][R16.64+0x20] ;  /* 0x0000200a100c7981 */ /* 0x000ea2000c1e1b00 */
[----:B---3--:R-:W-:-:S03]  /*0450*/  DMUL R20, R10, R20 ;  /* 0x000000140a147228 */ /* 0x008fc60000000000 */
[----:B------:R-:W-:-:S04]  /*0460*/  SHF.R.U64 R18, R2, R18, R5 ;  /* 0x0000001202127219 */ /* 0x000fc80000001205 */
[----:B------:R-:W-:Y:S02]  /*0470*/  LOP3.LUT R24, R18, 0x1, RZ, 0xc0, !PT ;  /* 0x0000000112187812 */ /* 0x000fe400078ec0ff */
[----:B------:R-:W-:-:S04]  /*0480*/  SHF.R.U64 R18, R2, R4, R5 ;  /* 0x0000000402127219 */ /* 0x000fc80000001205 */
[----:B------:R-:W1:Y:S01]  /*0490*/  I2F.F64.U64 R24, R24 ;  /* 0x0000001800187312 */ /* 0x000e620000301800 */
[----:B------:R-:W-:Y:S01]  /*04a0*/  LOP3.LUT R18, R18, 0x1, RZ, 0xc0, !PT ;  /* 0x0000000112127812 */ /* 0x000fe200078ec0ff */
[----:B------:R-:W-:Y:S01]  /*04b0*/  IMAD.MOV.U32 R19, RZ, RZ, RZ ;  /* 0x000000ffff137224 */ /* 0x000fe200078e00ff */
[----:B-1----:R-:W-:Y:S01]  /*04c0*/  DFMA R20, -R20, R24, R14 ;  /* 0x000000181414722b */ /* 0x002fe2000000010e */
[----:B------:R-:W3:Y:S04]  /*04d0*/  LDG.E.64 R14, desc[UR10][R16.64+0x28] ;  /* 0x0000280a100e7981 */ /* 0x000ee8000c1e1b00 */
[----:B------:R-:W1:Y:S01]  /*04e0*/  I2F.F64.U64 R18, R18 ;  /* 0x0000001200127312 */ /* 0x000e620000301800 */
[----:B----4-:R-:W-:Y:S01]  /*04f0*/  DMUL R22, R10, R22 ;  /* 0x000000160a167228 */ /* 0x010fe20000000000 */
[----:B------:R-:W4:Y:S07]  /*0500*/  LDG.E.64 R24, desc[UR10][R16.64+0x38] ;  /* 0x0000380a10187981 */ /* 0x000f2e000c1e1b00 */
[----:B-1----:R-:W-:Y:S01]  /*0510*/  DFMA R20, -R22, R18, R20 ;  /* 0x000000121614722b */ /* 0x002fe20000000114 */
[----:B------:R1:W5:Y:S01]  /*0520*/  LDG.E.64 R18, desc[UR10][R16.64+0x30] ;  /* 0x0000300a10127981 */ /* 0x000362000c1e1b00 */
[----:B------:R-:W-:-:S05]  /*0530*/  VIADD R22, R4, 0x1 ;  /* 0x0000000104167836 */ /* 0x000fca0000000000 */
[----:B------:R-:W-:Y:S01]  /*0540*/  SHF.R.U64 R22, R2, R22, R5 ;  /* 0x0000001602167219 */ /* 0x000fe20000001205 */
[----:B------:R-:W-:-:S03]  /*0550*/  IMAD.MOV.U32 R23, RZ, RZ, RZ ;  /* 0x000000ffff177224 */ /* 0x000fc600078e00ff */
[----:B------:R-:W-:-:S06]  /*0560*/  LOP3.LUT R22, R22, 0x1, RZ, 0xc0, !PT ;  /* 0x0000000116167812 */ /* 0x000fcc00078ec0ff */
[----:B------:R-:W0:Y:S01]  /*0570*/  I2F.F64.U64 R22, R22 ;  /* 0x0000001600167312 */ /* 0x000e220000301800 */
[----:B------:R-:W-:-:S05]  /*0580*/  VIADD R28, R4, 0x3 ;  /* 0x00000003041c7836 */ /* 0x000fca0000000000 */
[----:B------:R-:W-:Y:S01]  /*0590*/  SHF.R.U64 R28, R2, R28, R5 ;  /* 0x0000001c021c7219 */ /* 0x000fe20000001205 */
[----:B------:R-:W-:-:S04]  /*05a0*/  UIADD3 UR6, UPT, UPT, UR6, 0x8, URZ ;  /* 0x0000000806067890 */ /* 0x000fc8000fffe0ff */
[----:B------:R-:W-:Y:S01]  /*05b0*/  UISETP.NE.AND UP0, UPT, UR6, URZ, UPT ;  /* 0x000000ff0600728c */ /* 0x000fe2000bf05270 */
[----:B------:R-:W-:Y:S01]  /*05c0*/  VIADD R29, R29, 0x8 ;  /* 0x000000081d1d7836 */ /* 0x000fe20000000000 */
[----:B--2---:R-:W-:-:S08]  /*05d0*/  DMUL R12, R10, R12 ;  /* 0x0000000c0a0c7228 */ /* 0x004fd00000000000 */
[----:B0-----:R-:W-:Y:S01]  /*05e0*/  DFMA R12, -R12, R22, R20 ;  /* 0x000000160c0c722b */ /* 0x001fe20000000114 */
[----:B------:R-:W-:-:S05]  /*05f0*/  VIADD R20, R4, 0x2 ;  /* 0x0000000204147836 */ /* 0x000fca0000000000 */
[----:B------:R-:W-:Y:S01]  /*0600*/  SHF.R.U64 R20, R2, R20, R5 ;  /* 0x0000001402147219 */ /* 0x000fe20000001205 */
[----:B------:R-:W-:-:S03]  /*0610*/  IMAD.MOV.U32 R21, RZ, RZ, RZ ;  /* 0x000000ffff157224 */ /* 0x000fc600078e00ff */
[----:B------:R-:W-:-:S04]  /*0620*/  LOP3.LUT R20, R20, 0x1, RZ, 0xc0, !PT ;  /* 0x0000000114147812 */ /* 0x000fc800078ec0ff */
[----:B-1----:R-:W0:Y:S01]  /*0630*/  I2F.F64.U64 R16, R20 ;  /* 0x0000001400107312 */ /* 0x002e220000301800 */
[----:B---3--:R-:W-:Y:S01]  /*0640*/  DMUL R14, R10, R14 ;  /* 0x0000000e0a0e7228 */ /* 0x008fe20000000000 */
[----:B------:R-:W-:Y:S01]  /*0650*/  LOP3.LUT R22, R28, 0x1, RZ, 0xc0, !PT ;  /* 0x000000011c167812 */ /* 0x000fe200078ec0ff */
[----:B------:R-:W-:-:S06]  /*0660*/  IMAD.MOV.U32 R23, RZ, RZ, RZ ;  /* 0x000000ffff177224 */ /* 0x000fcc00078e00ff */
[----:B0-----:R-:W-:Y:S01]  /*0670*/  DFMA R16, -R14, R16, R12 ;  /* 0x000000100e10722b */ /* 0x001fe2000000010c */
[----:B------:R-:W-:-:S05]  /*0680*/  VIADD R12, R4, 0x4 ;  /* 0x00000004040c7836 */ /* 0x000fca0000000000 */
[----:B------:R-:W-:Y:S02]  /*0690*/  SHF.R.U64 R14, R2, R12, R5 ;  /* 0x0000000c020e7219 */ /* 0x000fe40000001205 */
[----:B------:R-:W0:Y:S01]  /*06a0*/  I2F.F64.U64 R12, R22 ;  /* 0x00000016000c7312 */ /* 0x000e220000301800 */
[----:B------:R-:W-:Y:S01]  /*06b0*/  IMAD.MOV.U32 R15, RZ, RZ, RZ ;  /* 0x000000ffff0f7224 */ /* 0x000fe200078e00ff */
[----:B------:R-:W-:Y:S01]  /*06c0*/  LOP3.LUT R14, R14, 0x1, RZ, 0xc0, !PT ;  /* 0x000000010e0e7812 */ /* 0x000fe200078ec0ff */
[----:B-----5:R-:W-:-:S05]  /*06d0*/  DMUL R18, R10, R18 ;  /* 0x000000120a127228 */ /* 0x020fca0000000000 */
[----:B------:R-:W1:Y:S01]  /*06e0*/  I2F.F64.U64 R14, R14 ;  /* 0x0000000e000e7312 */ /* 0x000e620000301800 */
[----:B----4-:R-:W-:Y:S02]  /*06f0*/  DMUL R24, R10, R24 ;  /* 0x000000180a187228 */ /* 0x010fe40000000000 */
[----:B0-----:R-:W-:Y:S01]  /*0700*/  DFMA R12, -R18, R12, R16 ;  /* 0x0000000c120c722b */ /* 0x001fe20000000110 */
[----:B------:R-:W-:-:S07]  /*0710*/  VIADD R4, R4, 0x8 ;  /* 0x0000000804047836 */ /* 0x000fce0000000000 */
[----:B-1----:R-:W-:Y:S01]  /*0720*/  DFMA R12, -R24, R14, R12 ;  /* 0x0000000e180c722b */ /* 0x002fe2000000010c */
[----:B------:R-:W-:Y:S10]  /*0730*/  BRA.U UP0, `(.L_x_4) ;  /* 0xfffffff900dc7547 */ /* 0x000ff4000b83ffff */
[----:B------:R-:W-:-:S07]  /*0740*/  VIADD R4, R4, 0xfffffffd ;  /* 0xfffffffd04047836 */ /* 0x000fce0000000000 */
.L_x_3:
[----:B------:R-:W-:-:S09]  /*0750*/  ULOP3.LUT UP0, URZ, UR12, 0x7, URZ, 0xc0, !UPT ;  /* 0x000000070cff7892 */ /* 0x000fd2000f80c0ff */
[----:B------:R-:W-:Y:S05]  /*0760*/  BRA.U !UP0, `(.L_x_2) ;  /* 0x00000005086c7547 */ /* 0x000fea000b800000 */
[----:B------:R-:W-:-:S05]  /*0770*/  IMAD.MOV R6, RZ, RZ, -R27 ;  /* 0x000000ffff067224 */ /* 0x000fca00078e0a1b */
[----:B------:R-:W-:-:S05]  /*0780*/  PRMT R6, R6, 0x7710, RZ ;  /* 0x0000771006067816 */ /* 0x000fca00000000ff */
[----:B0-----:R-:W-:-:S05]  /*0790*/  VIADD R6, R6, UR7 ;  /* 0x0000000706067c36 */ /* 0x001fca0008000000 */
[----:B------:R-:W-:-:S04]  /*07a0*/  LOP3.LUT R6, R6, 0x7, RZ, 0xc0, !PT ;  /* 0x0000000706067812 */ /* 0x000fc800078ec0ff */
[C---:B------:R-:W-:Y:S01]  /*07b0*/  LOP3.LUT P0, RZ, R6.reuse, 0x3, RZ, 0xc0, !PT ;  /* 0x0000000306ff7812 */ /* 0x040fe2000780c0ff */
[----:B------:R-:W-:-:S05]  /*07c0*/  VIADD R7, R6, 0xffffffff ;  /* 0xffffffff06077836 */ /* 0x000fca0000000000 */
[----:B------:R-:W-:-:S13]  /*07d0*/  ISETP.GE.U32.AND P1, PT, R7, 0x3, PT ;  /* 0x000000030700780c */ /* 0x000fda0003f26070 */
[----:B------:R-:W-:Y:S05]  /*07e0*/  @!P1 BRA `(.L_x_5) ;  /* 0x00000000009c9947 */ /* 0x000fea0003800000 */
[----:B------:R-:W0:Y:S01]  /*07f0*/  LDC.64 R16, c[0x0][0x380] ;  /* 0x0000e000ff107b82 */ /* 0x000e220000000a00 */
[C---:B------:R-:W-:Y:S01]  /*0800*/  VIADD R9, R4.reuse, UR13 ;  /* 0x0000000d04097c36 */ /* 0x040fe20008000000 */
[----:B------:R-:W-:-:S06]  /*0810*/  IADD3 R8, P1, PT, R4, UR13, RZ ;  /* 0x0000000d04087c10 */ /* 0x000fcc000ff3e0ff */
[----:B------:R-:W2:Y:S01]  /*0820*/  LDC.64 R6, c[0x0][0x380] ;  /* 0x0000e000ff067b82 */ /* 0x000ea20000000a00 */
[----:B0-----:R-:W-:-:S06]  /*0830*/  IMAD.WIDE.U32 R16, R9, 0x8, R16 ;  /* 0x0000000809107825 */ /* 0x001fcc00078e0010 */
[----:B------:R-:W1:Y:S01]  /*0840*/  LDG.E.64 R16, desc[UR10][R16.64] ;  /* 0x0000000a10107981 */ /* 0x000e62000c1e1b00 */
[----:B------:R-:W-:Y:S01]  /*0850*/  IMAD.X R9, RZ, RZ, RZ, P1 ;  /* 0x000000ffff097224 */ /* 0x000fe200008e06ff */
[----:B--2---:R-:W-:-:S04]  /*0860*/  LEA R24, P1, R8, R6, 0x3 ;  /* 0x0000000608187211 */ /* 0x004fc800078218ff */
[----:B------:R-:W-:-:S05]  /*0870*/  LEA.HI.X R25, R8, R7, R9, 0x3, P1 ;  /* 0x0000000708197211 */ /* 0x000fca00008f1c09 */
[----:B------:R-:W2:Y:S04]  /*0880*/  LDG.E.64 R14, desc[UR10][R24.64+0x8] ;  /* 0x0000080a180e7981 */ /* 0x000ea8000c1e1b00 */
[----:B------:R-:W3:Y:S04]  /*0890*/  LDG.E.64 R8, desc[UR10][R24.64+0x10] ;  /* 0x0000100a18087981 */ /* 0x000ee8000c1e1b00 */
[----:B------:R-:W4:Y:S01]  /*08a0*/  LDG.E.64 R6, desc[UR10][R24.64+0x18] ;  /* 0x0000180a18067981 */ /* 0x000f22000c1e1b00 */
[----:B------:R-:W-:Y:S01]  /*08b0*/  SHF.R.U64 R22, R2, R4, R5 ;  /* 0x0000000402167219 */ /* 0x000fe20000001205 */
[----:B------:R-:W-:-:S02]  /*08c0*/  IMAD.MOV.U32 R23, RZ, RZ, RZ ;  /* 0x000000ffff177224 */ /* 0x000fc400078e00ff */
[----:B------:R-:W-:Y:S01]  /*08d0*/  VIADD R20, R4, 0x1 ;  /* 0x0000000104147836 */ /* 0x000fe20000000000 */
[----:B------:R-:W-:Y:S01]  /*08e0*/  LOP3.LUT R22, R22, 0x1, RZ, 0xc0, !PT ;  /* 0x0000000116167812 */ /* 0x000fe200078ec0ff */
[----:B------:R-:W-:-:S03]  /*08f0*/  VIADD R21, R4, 0x2 ;  /* 0x0000000204157836 */ /* 0x000fc60000000000 */
[----:B------:R-:W0:Y:S01]  /*0900*/  I2F.F64.U64 R18, R22 ;  /* 0x0000001600127312 */ /* 0x000e220000301800 */
[C-C-:B------:R-:W-:Y:S02]  /*0910*/  SHF.R.U64 R20, R2.reuse, R20, R5.reuse ;  /* 0x0000001402147219 */ /* 0x140fe40000001205 */
[----:B------:R-:W-:Y:S01]  /*0920*/  SHF.R.U64 R28, R2, R21, R5 ;  /* 0x00000015021c7219 */ /* 0x000fe20000001205 */
[----:B------:R-:W-:Y:S01]  /*0930*/  IMAD.MOV.U32 R21, RZ, RZ, RZ ;  /* 0x000000ffff157224 */ /* 0x000fe200078e00ff */
[----:B------:R-:W-:-:S06]  /*0940*/  LOP3.LUT R20, R20, 0x1, RZ, 0xc0, !PT ;  /* 0x0000000114147812 */ /* 0x000fcc00078ec0ff */
[----:B------:R-:W5:Y:S01]  /*0950*/  I2F.F64.U64 R20, R20 ;  /* 0x0000001400147312 */ /* 0x000f620000301800 */
[----:B-1----:R-:W-:-:S08]  /*0960*/  DMUL R16, R10, R16 ;  /* 0x000000100a107228 */ /* 0x002fd00000000000 */
[----:B0-----:R-:W-:Y:S01]  /*0970*/  DFMA R18, -R16, R18, R12 ;  /* 0x000000121012722b */ /* 0x001fe2000000010c */
[----:B------:R-:W-:Y:S01]  /*0980*/  LOP3.LUT R16, R28, 0x1, RZ, 0xc0, !PT ;  /* 0x000000011c107812 */ /* 0x000fe200078ec0ff */
[----:B------:R-:W-:Y:S01]  /*0990*/  IMAD.MOV.U32 R17, RZ, RZ, RZ ;  /* 0x000000ffff117224 */ /* 0x000fe200078e00ff */
[C---:B--2---:R-:W-:Y:S01]  /*09a0*/  DMUL R14, R10.reuse, R14 ;  /* 0x0000000e0a0e7228 */ /* 0x044fe20000000000 */
[C---:B------:R-:W-:Y:S01]  /*09b0*/  VIADD R12, R4.reuse, 0x3 ;  /* 0x00000003040c7836 */ /* 0x040fe20000000000 */
[C---:B---3--:R-:W-:Y:S01]  /*09c0*/  DMUL R8, R10.reuse, R8 ;  /* 0x000000080a087228 */ /* 0x048fe20000000000 */
[----:B------:R-:W-:Y:S02]  /*09d0*/  VIADD R4, R4, 0x4 ;  /* 0x0000000404047836 */ /* 0x000fe40000000000 */
[----:B------:R-:W0:Y:S01]  /*09e0*/  I2F.F64.U64 R16, R16 ;  /* 0x0000001000107312 */ /* 0x000e220000301800 */
[----:B------:R-:W-:Y:S01]  /*09f0*/  SHF.R.U64 R12, R2, R12, R5 ;  /* 0x0000000c020c7219 */ /* 0x000fe20000001205 */
[----:B----4-:R-:W-:-:S02]  /*0a00*/  DMUL R6, R10, R6 ;  /* 0x000000060a067228 */ /* 0x010fc40000000000 */
[----:B-----5:R-:W-:Y:S01]  /*0a10*/  DFMA R14, -R14, R20, R18 ;  /* 0x000000140e0e722b */ /* 0x020fe20000000112 */
[----:B------:R-:W-:-:S04]  /*0a20*/  LOP3.LUT R22, R12, 0x1, RZ, 0xc0, !PT ;  /* 0x000000010c167812 */ /* 0x000fc800078ec0ff */
[----:B------:R-:W1:Y:S03]  /*0a30*/  I2F.F64.U64 R12, R22 ;  /* 0x00000016000c7312 */ /* 0x000e660000301800 */
[----:B0-----:R-:W-:-:S08]  /*0a40*/  DFMA R8, -R8, R16, R14 ;  /* 0x000000100808722b */ /* 0x001fd0000000010e */
[----:B-1----:R-:W-:-:S11]  /*0a50*/  DFMA R12, -R6, R12, R8 ;  /* 0x0000000c060c722b */ /* 0x002fd60000000108 */
.L_x_5:
[----:B------:R-:W-:Y:S05]  /*0a60*/  @!P0 BRA `(.L_x_2) ;  /* 0x0000000000ac8947 */ /* 0x000fea0003800000 */
[----:B------:R-:W-:-:S05]  /*0a70*/  IMAD.MOV R6, RZ, RZ, -R26 ;  /* 0x000000ffff067224 */ /* 0x000fca00078e0a1a */
[----:B------:R-:W-:-:S05]  /*0a80*/  PRMT R6, R6, 0x7710, RZ ;  /* 0x0000771006067816 */ /* 0x000fca00000000ff */
[----:B------:R-:W-:-:S05]  /*0a90*/  VIADD R6, R6, UR7 ;  /* 0x0000000706067c36 */ /* 0x000fca0008000000 */
[C---:B------:R-:W-:Y:S02]  /*0aa0*/  LOP3.LUT R7, R6.reuse, 0x3, RZ, 0xc0, !PT ;  /* 0x0000000306077812 */ /* 0x040fe400078ec0ff */
[----:B------:R-:W-:Y:S02]  /*0ab0*/  LOP3.LUT R6, R6, 0x1, RZ, 0xc0, !PT ;  /* 0x0000000106067812 */ /* 0x000fe400078ec0ff */
[----:B------:R-:W-:Y:S02]  /*0ac0*/  ISETP.NE.AND P1, PT, R7, 0x1, PT ;  /* 0x000000010700780c */ /* 0x000fe40003f25270 */
[----:B------:R-:W-:-:S11]  /*0ad0*/  ISETP.NE.U32.AND P0, PT, R6, 0x1, PT ;  /* 0x000000010600780c */ /* 0x000fd60003f05070 */
[----:B------:R-:W-:Y:S05]  /*0ae0*/  @!P1 BRA `(.L_x_6) ;  /* 0x0000000000609947 */ /* 0x000fea0003800000 */
[----:B------:R-:W0:Y:S01]  /*0af0*/  LDC.64 R8, c[0x0][0x380] ;  /* 0x0000e000ff087b82 */ /* 0x000e220000000a00 */
[C---:B------:R-:W-:Y:S01]  /*0b00*/  VIADD R15, R4.reuse, UR13 ;  /* 0x0000000d040f7c36 */ /* 0x040fe20008000000 */
[----:B------:R-:W-:-:S06]  /*0b10*/  IADD3 R14, P1, PT, R4, UR13, RZ ;  /* 0x0000000d040e7c10 */ /* 0x000fcc000ff3e0ff */
[----:B------:R-:W2:Y:S01]  /*0b20*/  LDC.64 R6, c[0x0][0x380] ;  /* 0x0000e000ff067b82 */ /* 0x000ea20000000a00 */
[----:B0-----:R-:W-:-:S04]  /*0b30*/  IMAD.WIDE.U32 R8, R15, 0x8, R8 ;  /* 0x000000080f087825 */ /* 0x001fc800078e0008 */
[----:B------:R-:W-:Y:S02]  /*0b40*/  IMAD.X R15, RZ, RZ, RZ, P1 ;  /* 0x000000ffff0f7224 */ /* 0x000fe400008e06ff */
[----:B------:R-:W1:Y:S01]  /*0b50*/  LDG.E.64 R8, desc[UR10][R8.64] ;  /* 0x0000000a08087981 */ /* 0x000e62000c1e1b00 */
[----:B--2---:R-:W-:-:S04]  /*0b60*/  LEA R6, P1, R14, R6, 0x3 ;  /* 0x000000060e067211 */ /* 0x004fc800078218ff */
[----:B------:R-:W-:-:S06]  /*0b70*/  LEA.HI.X R7, R14, R7, R15, 0x3, P1 ;  /* 0x000000070e077211 */ /* 0x000fcc00008f1c0f */
[----:B------:R-:W2:Y:S01]  /*0b80*/  LDG.E.64 R6, desc[UR10][R6.64+0x8] ;  /* 0x0000080a06067981 */ /* 0x000ea2000c1e1b00 */
[----:B------:R-:W-:Y:S01]  /*0b90*/  VIADD R15, R4, 0x1 ;  /* 0x00000001040f7836 */ /* 0x000fe20000000000 */
[----:B------:R-:W-:-:S04]  /*0ba0*/  SHF.R.U64 R14, R2, R4, R5 ;  /* 0x00000004020e7219 */ /* 0x000fc80000001205 */
[----:B------:R-:W-:Y:S01]  /*0bb0*/  SHF.R.U64 R18, R2, R15, R5 ;  /* 0x0000000f02127219 */ /* 0x000fe20000001205 */
[----:B------:R-:W-:Y:S01]  /*0bc0*/  IMAD.MOV.U32 R15, RZ, RZ, RZ ;  /* 0x000000ffff0f7224 */ /* 0x000fe200078e00ff */
[----:B------:R-:W-:Y:S01]  /*0bd0*/  LOP3.LUT R14, R14, 0x1, RZ, 0xc0, !PT ;  /* 0x000000010e0e7812 */ /* 0x000fe200078ec0ff */
[----:B------:R-:W-:Y:S01]  /*0be0*/  IMAD.MOV.U32 R19, RZ, RZ, RZ ;  /* 0x000000ffff137224 */ /* 0x000fe200078e00ff */
[----:B------:R-:W-:-:S04]  /*0bf0*/  LOP3.LUT R18, R18, 0x1, RZ, 0xc0, !PT ;  /* 0x0000000112127812 */ /* 0x000fc800078ec0ff */
[----:B------:R-:W0:Y:S01]  /*0c00*/  I2F.F64.U64 R14, R14 ;  /* 0x0000000e000e7312 */ /* 0x000e220000301800 */
[----:B------:R-:W-:Y:S01]  /*0c10*/  VIADD R4, R4, 0x2 ;  /* 0x0000000204047836 */ /* 0x000fe20000000000 */
[----:B-1----:R-:W-:-:S06]  /*0c20*/  DMUL R16, R10, R8 ;  /* 0x000000080a107228 */ /* 0x002fcc0000000000 */
[----:B------:R-:W1:Y:S02]  /*0c30*/  I2F.F64.U64 R8, R18 ;  /* 0x0000001200087312 */ /* 0x000e640000301800 */
[----:B0-----:R-:W-:Y:S02]  /*0c40*/  DFMA R12, -R16, R14, R12 ;  /* 0x0000000e100c722b */ /* 0x001fe4000000010c */
[----:B--2---:R-:W-:-:S08]  /*0c50*/  DMUL R6, R10, R6 ;  /* 0x000000060a067228 */ /* 0x004fd00000000000 */
[----:B-1----:R-:W-:-:S11]  /*0c60*/  DFMA R12, -R6, R8, R12 ;  /* 0x00000008060c722b */ /* 0x002fd6000000010c */
.L_x_6:
[----:B------:R-:W-:Y:S05]  /*0c70*/  @P0 BRA `(.L_x_2) ;  /* 0x0000000000280947 */ /* 0x000fea0003800000 */
[----:B------:R-:W0:Y:S01]  /*0c80*/  LDC.64 R6, c[0x0][0x380] ;  /* 0x0000e000ff067b82 */ /* 0x000e220000000a00 */
[----:B------:R-:W-:-:S04]  /*0c90*/  VIADD R9, R4, UR13 ;  /* 0x0000000d04097c36 */ /* 0x000fc80008000000 */
[----:B0-----:R-:W-:-:S06]  /*0ca0*/  IMAD.WIDE.U32 R6, R9, 0x8, R6 ;  /* 0x0000000809067825 */ /* 0x001fcc00078e0006 */
[----:B------:R-:W1:Y:S01]  /*0cb0*/  LDG.E.64 R6, desc[UR10][R6.64] ;  /* 0x0000000a06067981 */ /* 0x000e62000c1e1b00 */
[----:B------:R-:W-:Y:S01]  /*0cc0*/  SHF.R.U64 R4, R2, R4, R5 ;  /* 0x0000000402047219 */ /* 0x000fe20000001205 */
[----:B------:R-:W-:-:S03]  /*0cd0*/  IMAD.MOV.U32 R9, RZ, RZ, RZ ;  /* 0x000000ffff097224 */ /* 0x000fc600078e00ff */
[----:B------:R-:W-:-:S06]  /*0ce0*/  LOP3.LUT R8, R4, 0x1, RZ, 0xc0, !PT ;  /* 0x0000000104087812 */ /* 0x000fcc00078ec0ff */
[----:B------:R-:W0:Y:S01]  /*0cf0*/  I2F.F64.U64 R8, R8 ;  /* 0x0000000800087312 */ /* 0x000e220000301800 */
[----:B-1----:R-:W-:-:S08]  /*0d00*/  DMUL R10, R10, R6 ;  /* 0x000000060a0a7228 */ /* 0x002fd00000000000 */
[----:B0-----:R-:W-:-:S11]  /*0d10*/  DFMA R12, -R10, R8, R12 ;  /* 0x000000080a0c722b */ /* 0x001fd6000000010c */
.L_x_2:
[----:B01----:R-:W-:Y:S05]  /*0d20*/  BSYNC.RECONVERGENT B0 ;  /* 0x0000000000007941 */ /* 0x003fea0003800200 */
.L_x_1:
[----:B------:R-:W-:Y:S01]  /*0d30*/  UIADD3 UR4, UPT, UPT, UR4, 0x1, URZ ;  /* 0x0000000104047890 */ /* 0x000fe2000fffe0ff */
[----:B------:R-:W-:Y:S02]  /*0d40*/  VIADD R27, R27, 0x1 ;  /* 0x000000011b1b7836 */ /* 0x000fe40000000000 */
[----:B------:R-:W-:Y:S01]  /*0d50*/  VIADD R26, R26, 0x1 ;  /* 0x000000011a1a7836 */ /* 0x000fe20000000000 */
[----:B------:R-:W-:-:S09]  /*0d60*/  UISETP.NE.AND UP0, UPT, UR4, UR14, UPT ;  /* 0x0000000e0400728c */ /* 0x000fd2000bf05270 */
[----:B------:R-:W-:Y:S05]  /*0d70*/  BRA.U UP0, `(.L_x_7) ;  /* 0xfffffff100fc7547 */ /* 0x000fea000b83ffff */
.L_x_0:
[----:B------:R-:W0:Y:S02]  /*0d80*/  LDCU.64 UR8, c[0x0][0x390] ;  /* 0x00007200ff0877ac */ /* 0x000e240008000a00 */
[----:B0-----:R-:W-:-:S04]  /*0d90*/  LEA R2, P0, R0, UR8, 0x3 ;  /* 0x0000000800027c11 */ /* 0x001fc8000f8018ff */
[----:B------:R-:W-:-:S05]  /*0da0*/  LEA.HI.X R3, R0, UR9, R3, 0x3, P0 ;  /* 0x0000000900037c11 */ /* 0x000fca00080f1c03 */
[----:B------:R-:W-:Y:S01]  /*0db0*/  STG.E.64 desc[UR10][R2.64], R12 ;  /* 0x0000000c02007986 */ /* 0x000fe2000c101b0a */
[----:B------:R-:W-:Y:S05]  /*0dc0*/  EXIT ;  /* 0x000000000000794d */ /* 0x000fea0003800000 */
.L_x_8:
[----:B------:R-:W-:-:S00]  /*0dd0*/  BRA `(.L_x_8) ;  /* 0xfffffffc00fc7947 */ /* 0x000fc0000383ffff */
[----:B------:R-:W-:-:S00]  /*0de0*/  NOP ;  /* 0x0000000000007918 */ /* 0x000fc00000000000 */
        /* <DEDUP_REMOVED lines=9> */
.L_x_36:


//--------------------- .text._Z20search_energies_onlyIfEvPT_iiS1_l --------------------------
	.section	.text._Z20search_energies_onlyIfEvPT_iiS1_l,"ax",@progbits
	.align	128
        .global         _Z20search_energies_onlyIfEvPT_iiS1_l
        .type           _Z20search_energies_onlyIfEvPT_iiS1_l,@function
        .size           _Z20search_energies_onlyIfEvPT_iiS1_l,(.L_x_37 - _Z20search_energies_onlyIfEvPT_iiS1_l)
        .other          _Z20search_energies_onlyIfEvPT_iiS1_l,@"STO_CUDA_ENTRY STV_DEFAULT"
_Z20search_energies_onlyIfEvPT_iiS1_l:
.text._Z20search_energies_onlyIfEvPT_iiS1_l:
        /* <DEDUP_REMOVED lines=9> */
[----:B------:R-:W-:Y:S01]  /*0090*/  SHF.R.S32.HI R3, RZ, 0x1f, R0 ;  /* 0x0000001fff037819 */ /* 0x000fe20000011400 */
[----:B------:R-:W-:Y:S01]  /*00a0*/  IMAD.MOV.U32 R24, RZ, RZ, RZ ;  /* 0x000000ffff187224 */ /* 0x000fe200078e00ff */
[----:B------:R-:W1:Y:S01]  /*00b0*/  LDCU.64 UR6, c[0x0][0x398] ;  /* 0x00007300ff0677ac */ /* 0x000e620008000a00 */
[----:B------:R-:W2:Y:S01]  /*00c0*/  LDCU.64 UR10, c[0x0][0x358] ;  /* 0x00006b00ff0a77ac */ /* 0x000ea20008000a00 */
[----:B0-----:R-:W-:Y:S01]  /*00d0*/  UISETP.GE.AND UP0, UPT, UR5, 0x1, UPT ;  /* 0x000000010500788c */ /* 0x001fe2000bf06270 */
[----:B-1----:R-:W-:-:S04]  /*00e0*/  IADD3 R2, P0, PT, R0, UR6, RZ ;  /* 0x0000000600027c10 */ /* 0x002fc8000ff1e0ff */
[----:B------:R-:W-:-:S04]  /*00f0*/  IADD3.X R5, PT, PT, R3, UR7, RZ, P0, !PT ;  /* 0x0000000703057c10 */ /* 0x000fc800087fe4ff */
[----:B--2---:R-:W-:Y:S05]  /*0100*/  BRA.U !UP0, `(.L_x_9) ;  /* 0x0000000d081c7547 */ /* 0x004fea000b800000 */
[----:B------:R-:W-:Y:S01]  /*0110*/  IMAD.MOV.U32 R24, RZ, RZ, RZ ;  /* 0x000000ffff187224 */ /* 0x000fe200078e00ff */
[----:B------:R-:W-:Y:S01]  /*0120*/  PRMT R6, RZ, 0x7610, R6 ;  /* 0x00007610ff067816 */ /* 0x000fe20000000006 */
[----:B------:R-:W0:Y:S01]  /*0130*/  LDCU.U16 UR7, c[0x0][0x388] ;  /* 0x00007100ff0777ac */ /* 0x000e220008000400 */
[----:B------:R-:W-:Y:S01]  /*0140*/  PRMT R7, RZ, 0x7610, R7 ;  /* 0x00007610ff077816 */ /* 0x000fe20000000007 */
[----:B------:R-:W-:Y:S01]  /*0150*/  UIADD3 UR5, UPT, UPT, UR5, 0x1, URZ ;  /* 0x0000000105057890 */ /* 0x000fe2000fffe0ff */
[----:B------:R-:W-:-:S11]  /*0160*/  UMOV UR4, URZ ;  /* 0x000000ff00047c82 */ /* 0x000fd60008000000 */
.L_x_16:
[----:B------:R-:W-:Y:S01]  /*0170*/  SHF.R.U64 R4, R2, UR4, R5 ;  /* 0x0000000402047c19 */ /* 0x000fe20008001205 */
[----:B------:R-:W1:Y:S01]  /*0180*/  LDCU UR14, c[0x0][0x388] ;  /* 0x00007100ff0e77ac */ /* 0x000e620008000800 */
[----:B------:R-:W-:Y:S02]  /*0190*/  BSSY.RECONVERGENT B0, `(.L_x_10) ;  /* 0x00000b9000007945 */ /* 0x000fe40003800200 */
[----:B------:R-:W-:-:S13]  /*01a0*/  LOP3.LUT P0, R4, R4, 0x1, RZ, 0xc0, !PT ;  /* 0x0000000104047812 */ /* 0x000fda000780c0ff */
[----:B--2---:R-:W-:Y:S05]  /*01b0*/  @!P0 BRA `(.L_x_11) ;  /* 0x0000000800d88947 */ /* 0x004fea0003800000 */
[----:B-1----:R-:W-:Y:S01]  /*01c0*/  UIADD3 UR6, UPT, UPT, UR4, -UR14, URZ ;  /* 0x8000000e04067290 */ /* 0x002fe2000fffe0ff */
[----:B------:R1:W2:Y:S01]  /*01d0*/  I2F.U16 R8, R4 ;  /* 0x0000000400087306 */ /* 0x0002a20000101000 */
[----:B------:R-:W-:Y:S01]  /*01e0*/  IMAD.U32 R10, RZ, RZ, UR4 ;  /* 0x00000004ff0a7e24 */ /* 0x000fe2000f8e00ff */
[----:B------:R-:W-:Y:S02]  /*01f0*/  UIADD3 UR12, UPT, UPT, -UR4, UR14, URZ ;  /* 0x0000000e040c7290 */ /* 0x000fe4000fffe1ff */
[----:B------:R-:W-:Y:S02]  /*0200*/  UISETP.GT.U32.AND UP0, UPT, UR6, -0x8, UPT ;  /* 0xfffffff80600788c */ /* 0x000fe4000bf04070 */
[----:B------:R-:W-:-:S07]  /*0210*/  UIMAD UR13, UR4, UR14, URZ ;  /* 0x0000000e040d72a4 */ /* 0x000fce000f8e02ff */
[----:B-1----:R-:W-:Y:S05]  /*0220*/  BRA.U UP0, `(.L_x_12) ;  /* 0x0000000500447547 */ /* 0x002fea000b800000 */
[----:B------:R-:W1:Y:S01]  /*0230*/  LDC.64 R12, c[0x0][0x380] ;  /* 0x0000e000ff0c7b82 */ /* 0x000e620000000a00 */
[----:B------:R-:W-:Y:S02]  /*0240*/  UIADD3 UR8, UPT, UPT, UR4, 0x3, URZ ;  /* 0x0000000304087890 */ /* 0x000fe4000fffe0ff */
[----:B------:R-:W-:Y:S02]  /*0250*/  UIMAD UR9, UR5, UR4, URZ ;  /* 0x00000004050972a4 */ /* 0x000fe4000f8e02ff */
[----:B------:R-:W-:Y:S02]  /*0260*/  ULOP3.LUT UR6, UR12, 0xfffffff8, URZ, 0xc0, !UPT ;  /* 0xfffffff80c067892 */ /* 0x000fe4000f8ec0ff */
[----:B------:R-:W-:Y:S01]  /*0270*/  MOV R10, UR8 ;  /* 0x00000008000a7c02 */ /* 0x000fe20008000f00 */
[----:B------:R-:W3:Y:S01]  /*0280*/  LDC.64 R14, c[0x0][0x380] ;  /* 0x0000e000ff0e7b82 */ /* 0x000ee20000000a00 */
[----:B------:R-:W-:Y:S01]  /*0290*/  IMAD.U32 R4, RZ, RZ, UR9 ;  /* 0x00000009ff047e24 */ /* 0x000fe2000f8e00ff */
[----:B------:R-:W-:-:S12]  /*02a0*/  UIADD3 UR6, UPT, UPT, -UR6, URZ, URZ ;  /* 0x000000ff06067290 */ /* 0x000fd8000fffe1ff */
.L_x_13:
[----:B------:R-:W-:Y:S02]  /*02b0*/  VIADD R20, R10, 0xfffffffd ;  /* 0xfffffffd0a147836 */ /* 0x000fe40000000000 */
[----:B-1----:R-:W-:-:S03]  /*02c0*/  IMAD.WIDE.U32 R16, R4, 0x4, R12 ;  /* 0x0000000404107825 */ /* 0x002fc600078e000c */
[----:B------:R-:W-:Y:S02]  /*02d0*/  IADD3 R9, P0, PT, R20, UR13, RZ ;  /* 0x0000000d14097c10 */ /* 0x000fe4000ff1e0ff */
[----:B------:R1:W2:Y:S03]  /*02e0*/  LDG.E R26, desc[UR10][R16.64] ;  /* 0x0000000a101a7981 */ /* 0x0002a6000c1e1900 */
[----:B------:R-:W-:Y:S01]  /*02f0*/  IMAD.X R22, RZ, RZ, RZ, P0 ;  /* 0x000000ffff167224 */ /* 0x000fe200000e06ff */
[----:B---3--:R-:W-:-:S04]  /*0300*/  LEA R18, P0, R9, R14, 0x2 ;  /* 0x0000000e09127211 */ /* 0x008fc800078010ff */
[----:B------:R-:W-:-:S05]  /*0310*/  LEA.HI.X R19, R9, R15, R22, 0x2, P0 ;  /* 0x0000000f09137211 */ /* 0x000fca00000f1416 */
[----:B------:R-:W3:Y:S04]  /*0320*/  LDG.E R22, desc[UR10][R18.64+0x4] ;  /* 0x0000040a12167981 */ /* 0x000ee8000c1e1900 */
[----:B------:R-:W4:Y:S04]  /*0330*/  LDG.E R29, desc[UR10][R18.64+0x8] ;  /* 0x0000080a121d7981 */ /* 0x000f28000c1e1900 */
[----:B------:R-:W5:Y:S04]  /*0340*/  LDG.E R25, desc[UR10][R18.64+0xc] ;  /* 0x00000c0a12197981 */ /* 0x000f68000c1e1900 */
[----:B------:R-:W5:Y:S04]  /*0350*/  LDG.E R11, desc[UR10][R18.64+0x10] ;  /* 0x0000100a120b7981 */ /* 0x000f68000c1e1900 */
[----:B------:R-:W5:Y:S04]  /*0360*/  LDG.E R27, desc[UR10][R18.64+0x14] ;  /* 0x0000140a121b7981 */ /* 0x000f68000c1e1900 */
[----:B------:R-:W5:Y:S04]  /*0370*/  LDG.E R23, desc[UR10][R18.64+0x18] ;  /* 0x0000180a12177981 */ /* 0x000f68000c1e1900 */
[----:B------:R0:W5:Y:S01]  /*0380*/  LDG.E R9, desc[UR10][R18.64+0x1c] ;  /* 0x00001c0a12097981 */ /* 0x000162000c1e1900 */
[--C-:B------:R-:W-:Y:S01]  /*0390*/  SHF.R.U64 R20, R2, R20, R5.reuse ;  /* 0x0000001402147219 */ /* 0x100fe20000001205 */
[----:B------:R-:W-:Y:S01]  /*03a0*/  IMAD.MOV.U32 R21, RZ, RZ, RZ ;  /* 0x000000ffff157224 */ /* 0x000fe200078e00ff */
[----:B-1----:R-:W-:Y:S01]  /*03b0*/  IADD3 R16, PT, PT, R10, -0x2, RZ ;  /* 0xfffffffe0a107810 */ /* 0x002fe20007ffe0ff */
[----:B------:R-:W-:Y:S01]  /*03c0*/  IMAD.MOV.U32 R17, RZ, RZ, RZ ;  /* 0x000000ffff117224 */ /* 0x000fe200078e00ff */
[----:B------:R-:W-:Y:S01]  /*03d0*/  LOP3.LUT R20, R20, 0x1, RZ, 0xc0, !PT ;  /* 0x0000000114147812 */ /* 0x000fe200078ec0ff */
[----:B------:R-:W-:Y:S01]  /*03e0*/  VIADD R28, R10, 0xffffffff ;  /* 0xffffffff0a1c7836 */ /* 0x000fe20000000000 */
[--C-:B------:R-:W-:Y:S01]  /*03f0*/  SHF.R.U64 R16, R2, R16, R5.reuse ;  /* 0x0000001002107219 */ /* 0x100fe20000001205 */
[----:B------:R-:W-:Y:S01]  /*0400*/  UIADD3 UR6, UPT, UPT, UR6, 0x8, URZ ;  /* 0x0000000806067890 */ /* 0x000fe2000fffe0ff */
[----:B------:R-:W1:Y:S01]  /*0410*/  I2F.U64 R21, R20 ;  /* 0x0000001400157312 */ /* 0x000e620000301000 */
[----:B------:R-:W-:Y:S01]  /*0420*/  VIADD R4, R4, 0x8 ;  /* 0x0000000804047836 */ /* 0x000fe20000000000 */
[----:B------:R-:W-:Y:S01]  /*0430*/  LOP3.LUT R16, R16, 0x1, RZ, 0xc0, !PT ;  /* 0x0000000110107812 */ /* 0x000fe200078ec0ff */
[----:B------:R-:W-:Y:S01]  /*0440*/  UISETP.NE.AND UP0, UPT, UR6, URZ, UPT ;  /* 0x000000ff0600728c */ /* 0x000fe2000bf05270 */
[----:B------:R-:W-:-:S04]  /*0450*/  SHF.R.U64 R28, R2, R28, R5 ;  /* 0x0000001c021c7219 */ /* 0x000fc80000001205 */
[----:B------:R1:W3:Y:S01]  /*0460*/  I2F.U64 R16, R16 ;  /* 0x0000001000107312 */ /* 0x0002e20000301000 */
[----:B0-----:R-:W-:Y:S01]  /*0470*/  LOP3.LUT R18, R28, 0x1, RZ, 0xc0, !PT ;  /* 0x000000011c127812 */ /* 0x001fe200078ec0ff */
[----:B-1----:R-:W-:Y:S02]  /*0480*/  VIADD R17, R10, 0x1 ;  /* 0x000000010a117836 */ /* 0x002fe40000000000 */
[----:B--2---:R-:W-:-:S04]  /*0490*/  FMUL R19, R8, R26 ;  /* 0x0000001a08137220 */ /* 0x004fc80000400000 */
[----:B------:R-:W-:Y:S01]  /*04a0*/  FFMA R26, -R19, R21, R24 ;  /* 0x00000015131a7223 */ /* 0x000fe20000000118 */
[----:B------:R-:W-:Y:S01]  /*04b0*/  HFMA2 R19, -RZ, RZ, 0, 0 ;  /* 0x00000000ff137431 */ /* 0x000fe200000001ff */
[----:B------:R-:W-:-:S04]  /*04c0*/  SHF.R.U64 R24, R2, R10, R5 ;  /* 0x0000000a02187219 */ /* 0x000fc80000001205 */
[----:B------:R-:W-:Y:S01]  /*04d0*/  LOP3.LUT R20, R24, 0x1, RZ, 0xc0, !PT ;  /* 0x0000000118147812 */ /* 0x000fe200078ec0ff */
[----:B---3--:R-:W-:Y:S01]  /*04e0*/  FMUL R21, R8, R22 ;  /* 0x0000001608157220 */ /* 0x008fe20000400000 */
[----:B------:R0:W1:Y:S03]  /*04f0*/  I2F.U64 R19, R18 ;  /* 0x0000001200137312 */ /* 0x0000660000301000 */
[----:B------:R-:W-:Y:S01]  /*0500*/  FFMA R26, -R21, R16, R26 ;  /* 0x00000010151a7223 */ /* 0x000fe2000000011a */
[----:B------:R-:W-:Y:S01]  /*0510*/  SHF.R.U64 R16, R2, R17, R5 ;  /* 0x0000001102107219 */ /* 0x000fe20000001205 */
[----:B------:R-:W-:Y:S02]  /*0520*/  VIADD R17, R10, 0x2 ;  /* 0x000000020a117836 */ /* 0x000fe40000000000 */
[----:B----4-:R-:W-:Y:S01]  /*0530*/  FMUL R29, R8, R29 ;  /* 0x0000001d081d7220 */ /* 0x010fe20000400000 */
[----:B------:R-:W-:Y:S01]  /*0540*/  IMAD.MOV.U32 R21, RZ, RZ, RZ ;  /* 0x000000ffff157224 */ /* 0x000fe200078e00ff */
[----:B------:R-:W-:-:S02]  /*0550*/  LOP3.LUT R16, R16, 0x1, RZ, 0xc0, !PT ;  /* 0x0000000110107812 */ /* 0x000fc400078ec0ff */
[--C-:B------:R-:W-:Y:S01]  /*0560*/  SHF.R.U64 R28, R2, R17, R5.reuse ;  /* 0x00000011021c7219 */ /* 0x100fe20000001205 */
[----:B------:R2:W3:Y:S01]  /*0570*/  I2F.U64 R22, R20 ;  /* 0x0000001400167312 */ /* 0x0004e20000301000 */
[----:B------:R-:W-:Y:S02]  /*0580*/  MOV R17, RZ ;  /* 0x000000ff00117202 */ /* 0x000fe40000000f00 */
[----:B0-----:R-:W-:Y:S01]  /*0590*/  LOP3.LUT R18, R28, 0x1, RZ, 0xc0, !PT ;  /* 0x000000011c127812 */ /* 0x001fe200078ec0ff */
[----:B------:R-:W-:Y:S02]  /*05a0*/  VIADD R28, R10, 0x3 ;  /* 0x000000030a1c7836 */ /* 0x000fe40000000000 */
[----:B-1----:R-:W-:Y:S01]  /*05b0*/  FFMA R29, -R29, R19, R26 ;  /* 0x000000131d1d7223 */ /* 0x002fe2000000011a */
[----:B------:R-:W-:Y:S02]  /*05c0*/  IMAD.MOV.U32 R19, RZ, RZ, RZ ;  /* 0x000000ffff137224 */ /* 0x000fe400078e00ff */
[----:B-----5:R-:W-:Y:S01]  /*05d0*/  FMUL R26, R8, R25 ;  /* 0x00000019081a7220 */ /* 0x020fe20000400000 */
[----:B------:R0:W1:Y:S01]  /*05e0*/  I2F.U64 R24, R16 ;  /* 0x0000001000187312 */ /* 0x0000620000301000 */
[----:B------:R-:W-:Y:S01]  /*05f0*/  SHF.R.U64 R28, R2, R28, R5 ;  /* 0x0000001c021c7219 */ /* 0x000fe20000001205 */
[----:B--2---:R-:W-:-:S02]  /*0600*/  VIADD R21, R10, 0x4 ;  /* 0x000000040a157836 */ /* 0x004fc40000000000 */
[----:B------:R-:W-:Y:S01]  /*0610*/  FMUL R9, R8, R9 ;  /* 0x0000000908097220 */ /* 0x000fe20000400000 */
[----:B------:R-:W-:Y:S01]  /*0620*/  LOP3.LUT R20, R28, 0x1, RZ, 0xc0, !PT ;  /* 0x000000011c147812 */ /* 0x000fe200078ec0ff */
[----:B------:R-:W-:Y:S01]  /*0630*/  VIADD R10, R10, 0x8 ;  /* 0x000000080a0a7836 */ /* 0x000fe20000000000 */
[----:B------:R-:W-:Y:S01]  /*0640*/  SHF.R.U64 R28, R2, R21, R5 ;  /* 0x00000015021c7219 */ /* 0x000fe20000001205 */
[----:B------:R-:W-:Y:S01]  /*0650*/  HFMA2 R21, -RZ, RZ, 0, 0 ;  /* 0x00000000ff157431 */ /* 0x000fe200000001ff */
[----:B------:R-:W2:Y:S01]  /*0660*/  I2F.U64 R18, R18 ;  /* 0x0000001200127312 */ /* 0x000ea20000301000 */
[----:B---3--:R-:W-:Y:S01]  /*0670*/  FFMA R29, -R26, R22, R29 ;  /* 0x000000161a1d7223 */ /* 0x008fe2000000011d */
[----:B0-----:R-:W-:Y:S01]  /*0680*/  LOP3.LUT R16, R28, 0x1, RZ, 0xc0, !PT ;  /* 0x000000011c107812 */ /* 0x001fe200078ec0ff */
[----:B------:R-:W-:-:S04]  /*0690*/  FMUL R22, R8, R11 ;  /* 0x0000000b08167220 */ /* 0x000fc80000400000 */
[----:B-1----:R-:W-:Y:S01]  /*06a0*/  FFMA R29, -R22, R24, R29 ;  /* 0x00000018161d7223 */ /* 0x002fe2000000011d */
[----:B------:R-:W0:Y:S01]  /*06b0*/  I2F.U64 R20, R20 ;  /* 0x0000001400147312 */ /* 0x000e220000301000 */
[----:B------:R-:W-:-:S04]  /*06c0*/  FMUL R22, R8, R27 ;  /* 0x0000001b08167220 */ /* 0x000fc80000400000 */
[----:B--2---:R-:W-:-:S03]  /*06d0*/  FFMA R29, -R22, R18, R29 ;  /* 0x00000012161d7223 */ /* 0x004fc6000000011d */
[----:B------:R-:W1:Y:S01]  /*06e0*/  I2F.U64 R16, R16 ;  /* 0x0000001000107312 */ /* 0x000e620000301000 */
[----:B------:R-:W-:-:S04]  /*06f0*/  FMUL R18, R8, R23 ;  /* 0x0000001708127220 */ /* 0x000fc80000400000 */
[----:B0-----:R-:W-:-:S04]  /*0700*/  FFMA R18, -R18, R20, R29 ;  /* 0x0000001412127223 */ /* 0x001fc8000000011d */
[----:B-1----:R-:W-:Y:S01]  /*0710*/  FFMA R24, -R9, R16, R18 ;  /* 0x0000001009187223 */ /* 0x002fe20000000112 */
[----:B------:R-:W-:Y:S06]  /*0720*/  BRA.U UP0, `(.L_x_13) ;  /* 0xfffffff900e07547 */ /* 0x000fec000b83ffff */
[----:B------:R-:W-:-:S07]  /*0730*/  IADD3 R10, PT, PT, R10, -0x3, RZ ;  /* 0xfffffffd0a0a7810 */ /* 0x000fce0007ffe0ff */
.L_x_12:
[----:B------:R-:W-:-:S09]  /*0740*/  ULOP3.LUT UP0, URZ, UR12, 0x7, URZ, 0xc0, !UPT ;  /* 0x000000070cff7892 */ /* 0x000fd2000f80c0ff */
[----:B------:R-:W-:Y:S05]  /*0750*/  BRA.U !UP0, `(.L_x_11) ;  /* 0x0000000508707547 */ /* 0x000fea000b800000 */
[----:B------:R-:W-:-:S05]  /*0760*/  IMAD.MOV R4, RZ, RZ, -R7 ;  /* 0x000000ffff047224 */ /* 0x000fca00078e0a07 */
[----:B------:R-:W-:-:S05]  /*0770*/  PRMT R4, R4, 0x7710, RZ ;  /* 0x0000771004047816 */ /* 0x000fca00000000ff */
[----:B0-----:R-:W-:-:S05]  /*0780*/  VIADD R4, R4, UR7 ;  /* 0x0000000704047c36 */ /* 0x001fca0008000000 */
[----:B------:R-:W-:-:S04]  /*0790*/  LOP3.LUT R4, R4, 0x7, RZ, 0xc0, !PT ;  /* 0x0000000704047812 */ /* 0x000fc800078ec0ff */
[C---:B------:R-:W-:Y:S02]  /*07a0*/  IADD3 R9, PT, PT, R4.reuse, -0x1, RZ ;  /* 0xffffffff04097810 */ /* 0x040fe40007ffe0ff */
[----:B------:R-:W-:Y:S02]  /*07b0*/  LOP3.LUT P0, RZ, R4, 0x3, RZ, 0xc0, !PT ;  /* 0x0000000304ff7812 */ /* 0x000fe4000780c0ff */
[----:B------:R-:W-:-:S13]  /*07c0*/  ISETP.GE.U32.AND P1, PT, R9, 0x3, PT ;  /* 0x000000030900780c */ /* 0x000fda0003f26070 */
[----:B------:R-:W-:Y:S05]  /*07d0*/  @!P1 BRA `(.L_x_14) ;  /* 0x0000000000a09947 */ /* 0x000fea0003800000 */
[----:B------:R-:W0:Y:S01]  /*07e0*/  LDC.64 R14, c[0x0][0x380] ;  /* 0x0000e000ff0e7b82 */ /* 0x000e220000000a00 */
[C---:B------:R-:W-:Y:S01]  /*07f0*/  VIADD R9, R10.reuse, UR13 ;  /* 0x0000000d0a097c36 */ /* 0x040fe20008000000 */
[----:B------:R-:W-:-:S06]  /*0800*/  IADD3 R4, P1, PT, R10, UR13, RZ ;  /* 0x0000000d0a047c10 */ /* 0x000fcc000ff3e0ff */
[----:B------:R-:W1:Y:S01]  /*0810*/  LDC.64 R12, c[0x0][0x380] ;  /* 0x0000e000ff0c7b82 */ /* 0x000e620000000a00 */
[----:B0-----:R-:W-:-:S04]  /*0820*/  IMAD.WIDE.U32 R14, R9, 0x4, R14 ;  /* 0x00000004090e7825 */ /* 0x001fc800078e000e */
[----:B------:R-:W-:Y:S01]  /*0830*/  IMAD.X R9, RZ, RZ, RZ, P1 ;  /* 0x000000ffff097224 */ /* 0x000fe200008e06ff */
[----:B------:R0:W2:Y:S01]  /*0840*/  LDG.E R23, desc[UR10][R14.64] ;  /* 0x0000000a0e177981 */ /* 0x0000a2000c1e1900 */
[----:B-1----:R-:W-:-:S04]  /*0850*/  LEA R12, P1, R4, R12, 0x2 ;  /* 0x0000000c040c7211 */ /* 0x002fc800078210ff */
[----:B------:R-:W-:-:S05]  /*0860*/  LEA.HI.X R13, R4, R13, R9, 0x2, P1 ;  /* 0x0000000d040d7211 */ /* 0x000fca00008f1409 */
[----:B------:R-:W3:Y:S04]  /*0870*/  LDG.E R21, desc[UR10][R12.64+0x4] ;  /* 0x0000040a0c157981 */ /* 0x000ee8000c1e1900 */
[----:B------:R-:W4:Y:S04]  /*0880*/  LDG.E R9, desc[UR10][R12.64+0x8] ;  /* 0x0000080a0c097981 */ /* 0x000f28000c1e1900 */
[----:B------:R1:W5:Y:S01]  /*0890*/  LDG.E R11, desc[UR10][R12.64+0xc] ;  /* 0x00000c0a0c0b7981 */ /* 0x000362000c1e1900 */
[----:B------:R-:W-:Y:S02]  /*08a0*/  IADD3 R4, PT, PT, R10, 0x1, RZ ;  /* 0x000000010a047810 */ /* 0x000fe40007ffe0ff */
[----:B------:R-:W-:-:S02]  /*08b0*/  SHF.R.U64 R18, R2, R10, R5 ;  /* 0x0000000a02127219 */ /* 0x000fc40000001205 */
[--C-:B------:R-:W-:Y:S01]  /*08c0*/  SHF.R.U64 R16, R2, R4, R5.reuse ;  /* 0x0000000402107219 */ /* 0x100fe20000001205 */
[----:B------:R-:W-:Y:S01]  /*08d0*/  VIADD R4, R10, 0x2 ;  /* 0x000000020a047836 */ /* 0x000fe20000000000 */
[----:B------:R-:W-:Y:S01]  /*08e0*/  LOP3.LUT R18, R18, 0x1, RZ, 0xc0, !PT ;  /* 0x0000000112127812 */ /* 0x000fe200078ec0ff */
[----:B------:R-:W-:Y:S01]  /*08f0*/  IMAD.MOV.U32 R19, RZ, RZ, RZ ;  /* 0x000000ffff137224 */ /* 0x000fe200078e00ff */
[----:B0-----:R-:W-:Y:S02]  /*0900*/  LOP3.LUT R14, R16, 0x1, RZ, 0xc0, !PT ;  /* 0x00000001100e7812 */ /* 0x001fe400078ec0ff */
[----:B------:R-:W-:Y:S01]  /*0910*/  SHF.R.U64 R16, R2, R4, R5 ;  /* 0x0000000402107219 */ /* 0x000fe20000001205 */
[----:B------:R-:W-:Y:S01]  /*0920*/  VIADD R4, R10, 0x3 ;  /* 0x000000030a047836 */ /* 0x000fe20000000000 */
[----:B------:R-:W0:Y:S01]  /*0930*/  I2F.U64 R18, R18 ;  /* 0x0000001200127312 */ /* 0x000e220000301000 */
[----:B------:R-:W-:Y:S02]  /*0940*/  MOV R15, RZ ;  /* 0x000000ff000f7202 */ /* 0x000fe40000000f00 */
[----:B------:R-:W-:-:S02]  /*0950*/  LOP3.LUT R16, R16, 0x1, RZ, 0xc0, !PT ;  /* 0x0000000110107812 */ /* 0x000fc400078ec0ff */
[----:B------:R-:W-:Y:S01]  /*0960*/  SHF.R.U64 R4, R2, R4, R5 ;  /* 0x0000000402047219 */ /* 0x000fe20000001205 */
[----:B------:R-:W-:Y:S02]  /*0970*/  IMAD.MOV.U32 R17, RZ, RZ, RZ ;  /* 0x000000ffff117224 */ /* 0x000fe400078e00ff */
[----:B------:R-:W3:Y:S01]  /*0980*/  I2F.U64 R14, R14 ;  /* 0x0000000e000e7312 */ /* 0x000ee20000301000 */
[----:B-1----:R-:W-:Y:S01]  /*0990*/  LOP3.LUT R12, R4, 0x1, RZ, 0xc0, !PT ;  /* 0x00000001040c7812 */ /* 0x002fe200078ec0ff */
[----:B------:R-:W-:-:S06]  /*09a0*/  HFMA2 R13, -RZ, RZ, 0, 0 ;  /* 0x00000000ff0d7431 */ /* 0x000fcc00000001ff */
[----:B------:R-:W1:Y:S08]  /*09b0*/  I2F.U64 R16, R16 ;  /* 0x0000001000107312 */ /* 0x000e700000301000 */
[----:B------:R-:W1:Y:S01]  /*09c0*/  I2F.U64 R12, R12 ;  /* 0x0000000c000c7312 */ /* 0x000e620000301000 */
[----:B------:R-:W-:Y:S02]  /*09d0*/  VIADD R10, R10, 0x4 ;  /* 0x000000040a0a7836 */ /* 0x000fe40000000000 */
[----:B--2---:R-:W-:-:S04]  /*09e0*/  FMUL R23, R8, R23 ;  /* 0x0000001708177220 */ /* 0x004fc80000400000 */
[----:B0-----:R-:W-:Y:S01]  /*09f0*/  FFMA R18, -R23, R18, R24 ;  /* 0x0000001217127223 */ /* 0x001fe20000000118 */
[----:B---3--:R-:W-:-:S04]  /*0a00*/  FMUL R21, R8, R21 ;  /* 0x0000001508157220 */ /* 0x008fc80000400000 */
[----:B------:R-:W-:Y:S01]  /*0a10*/  FFMA R14, -R21, R14, R18 ;  /* 0x0000000e150e7223 */ /* 0x000fe20000000112 */
[C---:B----4-:R-:W-:Y:S01]  /*0a20*/  FMUL R9, R8.reuse, R9 ;  /* 0x0000000908097220 */ /* 0x050fe20000400000 */
[----:B-----5:R-:W-:-:S03]  /*0a30*/  FMUL R24, R8, R11 ;  /* 0x0000000b08187220 */ /* 0x020fc60000400000 */
[----:B-1----:R-:W-:-:S04]  /*0a40*/  FFMA R9, -R9, R16, R14 ;  /* 0x0000001009097223 */ /* 0x002fc8000000010e */
[----:B------:R-:W-:-:S07]  /*0a50*/  FFMA R24, -R24, R12, R9 ;  /* 0x0000000c18187223 */ /* 0x000fce0000000109 */
.L_x_14:
[----:B------:R-:W-:Y:S05]  /*0a60*/  @!P0 BRA `(.L_x_11) ;  /* 0x0000000000ac8947 */ /* 0x000fea0003800000 */
[----:B------:R-:W-:-:S05]  /*0a70*/  IMAD.MOV R4, RZ, RZ, -R6 ;  /* 0x000000ffff047224 */ /* 0x000fca00078e0a06 */
[----:B------:R-:W-:-:S04]  /*0a80*/  PRMT R4, R4, 0x7710, RZ ;  /* 0x0000771004047816 */ /* 0x000fc800000000ff */
[----:B------:R-:W-:-:S04]  /*0a90*/  IADD3 R4, PT, PT, R4, UR7, RZ ;  /* 0x0000000704047c10 */ /* 0x000fc8000fffe0ff */
        /* <DEDUP_REMOVED lines=8> */
[----:B------:R-:W1:Y:S01]  /*0b20*/  LDC.64 R12, c[0x0][0x380] ;  /* 0x0000e000ff0c7b82 */ /* 0x000e620000000a00 */
[----:B0-----:R-:W-:-:S04]  /*0b30*/  IMAD.WIDE.U32 R14, R9, 0x4, R14 ;  /* 0x00000004090e7825 */ /* 0x001fc800078e000e */
[----:B------:R-:W-:Y:S02]  /*0b40*/  IMAD.X R9, RZ, RZ, RZ, P1 ;  /* 0x000000ffff097224 */ /* 0x000fe400008e06ff */
[----:B------:R-:W2:Y:S01]  /*0b50*/  LDG.E R15, desc[UR10][R14.64] ;  /* 0x0000000a0e0f7981 */ /* 0x000ea2000c1e1900 */
[----:B-1----:R-:W-:-:S04]  /*0b60*/  LEA R12, P1, R4, R12, 0x2 ;  /* 0x0000000c040c7211 */ /* 0x002fc800078210ff */
[----:B------:R-:W-:-:S06]  /*0b70*/  LEA.HI.X R13, R4, R13, R9, 0x2, P1 ;  /* 0x0000000d040d7211 */ /* 0x000fcc00008f1409 */
[----:B------:R-:W3:Y:S01]  /*0b80*/  LDG.E R13, desc[UR10][R12.64+0x4] ;  /* 0x0000040a0c0d7981 */ /* 0x000ee2000c1e1900 */
[--C-:B------:R-:W-:Y:S02]  /*0b90*/  SHF.R.U64 R16, R2, R10, R5.reuse ;  /* 0x0000000a02107219 */ /* 0x100fe40000001205 */
[----:B------:R-:W-:Y:S02]  /*0ba0*/  IADD3 R4, PT, PT, R10, 0x1, RZ ;  /* 0x000000010a047810 */ /* 0x000fe40007ffe0ff */
[----:B------:R-:W-:Y:S01]  /*0bb0*/  LOP3.LUT R16, R16, 0x1, RZ, 0xc0, !PT ;  /* 0x0000000110107812 */ /* 0x000fe200078ec0ff */
[----:B------:R-:W-:Y:S01]  /*0bc0*/  IMAD.MOV.U32 R17, RZ, RZ, RZ ;  /* 0x000000ffff117224 */ /* 0x000fe200078e00ff */
[----:B------:R-:W-:Y:S01]  /*0bd0*/  SHF.R.U64 R4, R2, R4, R5 ;  /* 0x0000000402047219 */ /* 0x000fe20000001205 */
[----:B------:R-:W-:-:S03]  /*0be0*/  IMAD.MOV.U32 R19, RZ, RZ, RZ ;  /* 0x000000ffff137224 */ /* 0x000fc600078e00ff */
[----:B------:R-:W-:Y:S01]  /*0bf0*/  LOP3.LUT R18, R4, 0x1, RZ, 0xc0, !PT ;  /* 0x0000000104127812 */ /* 0x000fe200078ec0ff */
[----:B------:R-:W0:Y:S08]  /*0c00*/  I2F.U64 R16, R16 ;  /* 0x0000001000107312 */ /* 0x000e300000301000 */
[----:B------:R-:W1:Y:S01]  /*0c10*/  I2F.U64 R18, R18 ;  /* 0x0000001200127312 */ /* 0x000e620000301000 */
[----:B------:R-:W-:Y:S01]  /*0c20*/  IADD3 R10, PT, PT, R10, 0x2, RZ ;  /* 0x000000020a0a7810 */ /* 0x000fe20007ffe0ff */
[----:B--2---:R-:W-:-:S04]  /*0c30*/  FMUL R15, R8, R15 ;  /* 0x0000000f080f7220 */ /* 0x004fc80000400000 */
[----:B0-----:R-:W-:Y:S01]  /*0c40*/  FFMA R15, -R15, R16, R24 ;  /* 0x000000100f0f7223 */ /* 0x001fe20000000118 */
[----:B---3--:R-:W-:-:S04]  /*0c50*/  FMUL R24, R8, R13 ;  /* 0x0000000d08187220 */ /* 0x008fc80000400000 */
[----:B-1----:R-:W-:-:S07]  /*0c60*/  FFMA R24, -R24, R18, R15 ;  /* 0x0000001218187223 */ /* 0x002fce000000010f */
.L_x_15:
[----:B------:R-:W-:Y:S05]  /*0c70*/  @P0 BRA `(.L_x_11) ;  /* 0x0000000000280947 */ /* 0x000fea0003800000 */
[----:B------:R-:W0:Y:S01]  /*0c80*/  LDC.64 R12, c[0x0][0x380] ;  /* 0x0000e000ff0c7b82 */ /* 0x000e220000000a00 */
[----:B------:R-:W-:-:S04]  /*0c90*/  VIADD R9, R10, UR13 ;  /* 0x0000000d0a097c36 */ /* 0x000fc80008000000 */
[----:B0-----:R-:W-:-:S06]  /*0ca0*/  IMAD.WIDE.U32 R12, R9, 0x4, R12 ;  /* 0x00000004090c7825 */ /* 0x001fcc00078e000c */
[----:B------:R-:W2:Y:S01]  /*0cb0*/  LDG.E R13, desc[UR10][R12.64] ;  /* 0x0000000a0c0d7981 */ /* 0x000ea2000c1e1900 */
[----:B------:R-:W-:Y:S01]  /*0cc0*/  SHF.R.U64 R10, R2, R10, R5 ;  /* 0x0000000a020a7219 */ /* 0x000fe20000001205 */
[----:B------:R-:W-:-:S03]  /*0cd0*/  IMAD.MOV.U32 R11, RZ, RZ, RZ ;  /* 0x000000ffff0b7224 */ /* 0x000fc600078e00ff */
[----:B------:R-:W-:-:S06]  /*0ce0*/  LOP3.LUT R10, R10, 0x1, RZ, 0xc0, !PT ;  /* 0x000000010a0a7812 */ /* 0x000fcc00078ec0ff */
[----:B------:R-:W0:Y:S01]  /*0cf0*/  I2F.U64 R10, R10 ;  /* 0x0000000a000a7312 */ /* 0x000e220000301000 */
[----:B--2---:R-:W-:-:S04]  /*0d00*/  FMUL R9, R8, R13 ;  /* 0x0000000d08097220 */ /* 0x004fc80000400000 */
[----:B0-----:R-:W-:-:S07]  /*0d10*/  FFMA R24, -R9, R10, R24 ;  /* 0x0000000a09187223 */ /* 0x001fce0000000118 */
.L_x_11:
[----:B01----:R-:W-:Y:S05]  /*0d20*/  BSYNC.RECONVERGENT B0 ;  /* 0x0000000000007941 */ /* 0x003fea0003800200 */
.L_x_10:
[----:B------:R-:W-:Y:S01]  /*0d30*/  UIADD3 UR4, UPT, UPT, UR4, 0x1, URZ ;  /* 0x0000000104047890 */ /* 0x000fe2000fffe0ff */
[----:B------:R-:W-:Y:S01]  /*0d40*/  IADD3 R7, PT, PT, R7, 0x1, RZ ;  /* 0x0000000107077810 */ /* 0x000fe20007ffe0ff */
[----:B------:R-:W-:Y:S02]  /*0d50*/  VIADD R6, R6, 0x1 ;  /* 0x0000000106067836 */ /* 0x000fe40000000000 */
[----:B------:R-:W-:-:S09]  /*0d60*/  UISETP.NE.AND UP0, UPT, UR4, UR14, UPT ;  /* 0x0000000e0400728c */ /* 0x000fd2000bf05270 */
[----:B------:R-:W-:Y:S05]  /*0d70*/  BRA.U UP0, `(.L_x_16) ;  /* 0xfffffff100fc7547 */ /* 0x000fea000b83ffff */
.L_x_9:
[----:B------:R-:W0:Y:S02]  /*0d80*/  LDCU.64 UR8, c[0x0][0x390] ;  /* 0x00007200ff0877ac */ /* 0x000e240008000a00 */
[----:B0-----:R-:W-:-:S04]  /*0d90*/  LEA R2, P0, R0, UR8, 0x2 ;  /* 0x0000000800027c11 */ /* 0x001fc8000f8010ff */
[----:B------:R-:W-:-:S05]  /*0da0*/  LEA.HI.X R3, R0, UR9, R3, 0x2, P0 ;  /* 0x0000000900037c11 */ /* 0x000fca00080f1403 */
[----:B------:R-:W-:Y:S01]  /*0db0*/  STG.E desc[UR10][R2.64], R24 ;  /* 0x0000001802007986 */ /* 0x000fe2000c10190a */
[----:B------:R-:W-:Y:S05]  /*0dc0*/  EXIT ;  /* 0x000000000000794d */ /* 0x000fea0003800000 */
.L_x_17:
        /* <DEDUP_REMOVED lines=11> */
.L_x_37:


//--------------------- .text._Z6searchIdEvPT_iiS1_Pll --------------------------
	.section	.text._Z6searchIdEvPT_iiS1_Pll,"ax",@progbits
	.align	128
        .global         _Z6searchIdEvPT_iiS1_Pll
        .type           _Z6searchIdEvPT_iiS1_Pll,@function
        .size           _Z6searchIdEvPT_iiS1_Pll,(.L_x_38 - _Z6searchIdEvPT_iiS1_Pll)
        .other          _Z6searchIdEvPT_iiS1_Pll,@"STO_CUDA_ENTRY STV_DEFAULT"
_Z6searchIdEvPT_iiS1_Pll:
.text._Z6searchIdEvPT_iiS1_Pll:
        /* <DEDUP_REMOVED lines=8> */
[----:B------:R-:W0:Y:S01]  /*0080*/  LDCU.64 UR4, c[0x0][0x3a0] ;  /* 0x00007400ff0477ac */ /* 0x000e220008000a00 */
[----:B------:R-:W1:Y:S01]  /*0090*/  LDC.64 R8, c[0x0][0x398] ;  /* 0x0000e600ff087b82 */ /* 0x000e620000000a00 */
[----:B------:R-:W-:Y:S02]  /*00a0*/  SHF.R.S32.HI R3, RZ, 0x1f, R0 ;  /* 0x0000001fff037819 */ /* 0x000fe40000011400 */
[----:B------:R-:W-:Y:S01]  /*00b0*/  CS2R R4, SRZ ;  /* 0x0000000000047805 */ /* 0x000fe2000001ff00 */
[----:B------:R-:W2:Y:S01]  /*00c0*/  LDCU.64 UR10, c[0x0][0x358] ;  /* 0x00006b00ff0a77ac */ /* 0x000ea20008000a00 */
[----:B0-----:R-:W-:-:S04]  /*00d0*/  IADD3 R6, P0, PT, R0, UR4, RZ ;  /* 0x0000000400067c10 */ /* 0x001fc8000ff1e0ff */
[----:B------:R-:W-:Y:S01]  /*00e0*/  IADD3.X R7, PT, PT, R3, UR5, RZ, P0, !PT ;  /* 0x0000000503077c10 */ /* 0x000fe200087fe4ff */
[----:B------:R-:W0:Y:S01]  /*00f0*/  LDCU UR5, c[0x0][0x388] ;  /* 0x00007100ff0577ac */ /* 0x000e220008000800 */
[----:B-1----:R-:W-:-:S05]  /*0100*/  IMAD.WIDE R8, R0, 0x8, R8 ;  /* 0x0000000800087825 */ /* 0x002fca00078e0208 */
[----:B--2---:R1:W-:Y:S01]  /*0110*/  STG.E.64 desc[UR10][R8.64], R6 ;  /* 0x0000000608007986 */ /* 0x0043e2000c101b0a */
[----:B0-----:R-:W-:-:S09]  /*0120*/  UISETP.GE.AND UP0, UPT, UR5, 0x1, UPT ;  /* 0x000000010500788c */ /* 0x001fd2000bf06270 */
[----:B------:R-:W-:Y:S05]  /*0130*/  BRA.U !UP0, `(.L_x_18) ;  /* 0x0000000d08207547 */ /* 0x000fea000b800000 */
[----:B------:R-:W-:Y:S02]  /*0140*/  PRMT R26, RZ, 0x7610, R26 ;  /* 0x00007610ff1a7816 */ /* 0x000fe4000000001a */
[----:B------:R-:W-:Y:S02]  /*0150*/  CS2R R4, SRZ ;  /* 0x0000000000047805 */ /* 0x000fe4000001ff00 */
[----:B------:R-:W-:Y:S01]  /*0160*/  PRMT R27, RZ, 0x7610, R27 ;  /* 0x00007610ff1b7816 */ /* 0x000fe2000000001b */
[----:B------:R-:W0:Y:S01]  /*0170*/  LDCU.U16 UR7, c[0x0][0x388] ;  /* 0x00007100ff0777ac */ /* 0x000e220008000400 */
[----:B------:R-:W-:Y:S01]  /*0180*/  UIADD3 UR5, UPT, UPT, UR5, 0x1, URZ ;  /* 0x0000000105057890 */ /* 0x000fe2000fffe0ff */
[----:B------:R-:W-:-:S11]  /*0190*/  UMOV UR4, URZ ;  /* 0x000000ff00047c82 */ /* 0x000fd60008000000 */
.L_x_25:
[----:B------:R-:W-:Y:S01]  /*01a0*/  SHF.R.U64 R2, R6, UR4, R7 ;  /* 0x0000000406027c19 */ /* 0x000fe20008001207 */
[----:B------:R-:W2:Y:S01]  /*01b0*/  LDCU UR14, c[0x0][0x388] ;  /* 0x00007100ff0e77ac */ /* 0x000ea20008000800 */
[----:B------:R-:W-:Y:S02]  /*01c0*/  BSSY.RECONVERGENT B0, `(.L_x_19) ;  /* 0x00000ba000007945 */ /* 0x000fe40003800200 */
[----:B------:R-:W-:-:S13]  /*01d0*/  LOP3.LUT P0, R2, R2, 0x1, RZ, 0xc0, !PT ;  /* 0x0000000102027812 */ /* 0x000fda000780c0ff */
[----:B------:R-:W-:Y:S05]  /*01e0*/  @!P0 BRA `(.L_x_20) ;  /* 0x0000000800dc8947 */ /* 0x000fea0003800000 */
[----:B--2---:R-:W-:Y:S01]  /*01f0*/  UIADD3 UR6, UPT, UPT, UR4, -UR14, URZ ;  /* 0x8000000e04067290 */ /* 0x004fe2000fffe0ff */
[----:B-1----:R1:W2:Y:S01]  /*0200*/  I2F.F64.U16 R8, R2 ;  /* 0x0000000200087312 */ /* 0x0022a20000101800 */
        /* <DEDUP_REMOVED lines=9> */
[----:B------:R-:W-:Y:S01]  /*02a0*/  IMAD.U32 R2, RZ, RZ, UR8 ;  /* 0x00000008ff027e24 */ /* 0x000fe2000f8e00ff */
[----:B------:R-:W3:Y:S01]  /*02b0*/  LDC.64 R12, c[0x0][0x380] ;  /* 0x0000e000ff0c7b82 */ /* 0x000ee20000000a00 */
[----:B------:R-:W-:Y:S01]  /*02c0*/  IMAD.U32 R29, RZ, RZ, UR9 ;  /* 0x00000009ff1d7e24 */ /* 0x000fe2000f8e00ff */
[----:B------:R-:W-:-:S12]  /*02d0*/  UIADD3 UR6, UPT, UPT, -UR6, URZ, URZ ;  /* 0x000000ff06067290 */ /* 0x000fd8000fffe1ff */
.L_x_22:
[----:B-1----:R-:W-:-:S06]  /*02e0*/  IMAD.WIDE.U32 R14, R29, 0x8, R10 ;  /* 0x000000081d0e7825 */ /* 0x002fcc00078e000a */
[----:B------:R-:W2:Y:S01]  /*02f0*/  LDG.E.64 R14, desc[UR10][R14.64] ;  /* 0x0000000a0e0e7981 */ /* 0x000ea2000c1e1b00 */
[----:B------:R-:W-:-:S05]  /*0300*/  VIADD R25, R2, 0xfffffffd ;  /* 0xfffffffd02197836 */ /* 0x000fca0000000000 */
[----:B------:R-:W-:-:S05]  /*0310*/  IADD3 R17, P0, PT, R25, UR13, RZ ;  /* 0x0000000d19117c10 */ /* 0x000fca000ff1e0ff */
[----:B------:R-:W-:Y:S01]  /*0320*/  IMAD.X R18, RZ, RZ, RZ, P0 ;  /* 0x000000ffff127224 */ /* 0x000fe200000e06ff */
[----:B---3--:R-:W-:-:S04]  /*0330*/  LEA R16, P0, R17, R12, 0x3 ;  /* 0x0000000c11107211 */ /* 0x008fc800078018ff */
[----:B------:R-:W-:-:S05]  /*0340*/  LEA.HI.X R17, R17, R13, R18, 0x3, P0 ;  /* 0x0000000d11117211 */ /* 0x000fca00000f1c12 */
[----:B------:R-:W3:Y:S04]  /*0350*/  LDG.E.64 R18, desc[UR10][R16.64+0x8] ;  /* 0x0000080a10127981 */ /* 0x000ee8000c1e1b00 */
[----:B------:R-:W4:Y:S04]  /*0360*/  LDG.E.64 R20, desc[UR10][R16.64+0x10] ;  /* 0x0000100a10147981 */ /* 0x000f28000c1e1b00 */
[----:B------:R-:W5:Y:S01]  /*0370*/  LDG.E.64 R22, desc[UR10][R16.64+0x18] ;  /* 0x0000180a10167981 */ /* 0x000f62000c1e1b00 */
[----:B------:R-:W-:-:S04]  /*0380*/  SHF.R.U64 R25, R6, R25, R7 ;  /* 0x0000001906197219 */ /* 0x000fc80000001207 */
[----:B------:R-:W-:Y:S01]  /*0390*/  LOP3.LUT R24, R25, 0x1, RZ, 0xc0, !PT ;  /* 0x0000000119187812 */ /* 0x000fe200078ec0ff */
[----:B------:R-:W-:-:S06]  /*03a0*/  IMAD.MOV.U32 R25, RZ, RZ, RZ ;  /* 0x000000ffff197224 */ /* 0x000fcc00078e00ff */
[----:B------:R-:W1:Y:S01]  /*03b0*/  I2F.F64.U64 R24, R24 ;  /* 0x0000001800187312 */ /* 0x000e620000301800 */
[----:B--2---:R-:W-:-:S08]  /*03c0*/  DMUL R14, R8, R14 ;  /* 0x0000000e080e7228 */ /* 0x004fd00000000000 */
[----:B-1----:R-:W-:Y:S01]  /*03d0*/  DFMA R14, -R14, R24, R4 ;  /* 0x000000180e0e722b */ /* 0x002fe20000000104 */
[----:B------:R-:W-:-:S05]  /*03e0*/  VIADD R5, R2, 0xfffffffe ;  /* 0xfffffffe02057836 */ /* 0x000fca0000000000 */
[----:B------:R-:W-:-:S04]  /*03f0*/  SHF.R.U64 R5, R6, R5, R7 ;  /* 0x0000000506057219 */ /* 0x000fc80000001207 */
[----:B------:R-:W-:Y:S01]  /*0400*/  LOP3.LUT R4, R5, 0x1, RZ, 0xc0, !PT ;  /* 0x0000000105047812 */ /* 0x000fe200078ec0ff */
[----:B------:R-:W-:Y:S01]  /*0410*/  IMAD.MOV.U32 R5, RZ, RZ, RZ ;  /* 0x000000ffff057224 */ /* 0x000fe200078e00ff */
[----:B---3--:R-:W-:-:S05]  /*0420*/  DMUL R18, R8, R18 ;  /* 0x0000001208127228 */ /* 0x008fca0000000000 */
[----:B------:R-:W1:Y:S01]  /*0430*/  I2F.F64.U64 R4, R4 ;  /* 0x0000000400047312 */ /* 0x000e620000301800 */
[----:B------:R-:W-:Y:S02]  /*0440*/  IMAD.MOV.U32 R25, RZ, RZ, RZ ;  /* 0x000000ffff197224 */ /* 0x000fe400078e00ff */
[----:B-1----:R-:W-:Y:S01]  /*0450*/  DFMA R14, -R18, R4, R14 ;  /* 0x00000004120e722b */ /* 0x002fe2000000010e */
[----:B------:R-:W-:Y:S01]  /*0460*/  VIADD R19, R2, 0xffffffff ;  /* 0xffffffff02137836 */ /* 0x000fe20000000000 */
[----:B------:R-:W2:Y:S01]  /*0470*/  LDG.E.64 R4, desc[UR10][R16.64+0x20] ;  /* 0x0000200a10047981 */ /* 0x000ea2000c1e1b00 */
[----:B----4-:R-:W-:Y:S01]  /*0480*/  DMUL R20, R8, R20 ;  /* 0x0000001408147228 */ /* 0x010fe20000000000 */
[C-C-:B------:R-:W-:Y:S02]  /*0490*/  SHF.R.U64 R18, R6.reuse, R2, R7.reuse ;  /* 0x0000000206127219 */ /* 0x140fe40000001207 */
[----:B------:R-:W-:-:S04]  /*04a0*/  SHF.R.U64 R19, R6, R19, R7 ;  /* 0x0000001306137219 */ /* 0x000fc80000001207 */
[----:B------:R-:W-:-:S06]  /*04b0*/  LOP3.LUT R24, R19, 0x1, RZ, 0xc0, !PT ;  /* 0x0000000113187812 */ /* 0x000fcc00078ec0ff */
[----:B------:R-:W1:Y:S01]  /*04c0*/  I2F.F64.U64 R24, R24 ;  /* 0x0000001800187312 */ /* 0x000e620000301800 */
[----:B------:R-:W-:Y:S01]  /*04d0*/  LOP3.LUT R18, R18, 0x1, RZ, 0xc0, !PT ;  /* 0x0000000112127812 */ /* 0x000fe200078ec0ff */
[----:B------:R-:W-:Y:S01]  /*04e0*/  IMAD.MOV.U32 R19, RZ, RZ, RZ ;  /* 0x000000ffff137224 */ /* 0x000fe200078e00ff */
[----:B-1----:R-:W-:Y:S01]  /*04f0*/  DFMA R20, -R20, R24, R14 ;  /* 0x000000181414722b */ /* 0x002fe2000000010e */
[----:B------:R-:W3:Y:S04]  /*0500*/  LDG.E.64 R14, desc[UR10][R16.64+0x28] ;  /* 0x0000280a100e7981 */ /* 0x000ee8000c1e1b00 */
[----:B------:R-:W1:Y:S01]  /*0510*/  I2F.F64.U64 R18, R18 ;  /* 0x0000001200127312 */ /* 0x000e620000301800 */
[----:B-----5:R-:W-:Y:S01]  /*0520*/  DMUL R22, R8, R22 ;  /* 0x0000001608167228 */ /* 0x020fe20000000000 */
[----:B------:R-:W4:Y:S07]  /*0530*/  LDG.E.64 R24, desc[UR10][R16.64+0x38] ;  /* 0x0000380a10187981 */ /* 0x000f2e000c1e1b00 */
[----:B-1----:R-:W-:Y:S01]  /*0540*/  DFMA R20, -R22, R18, R20 ;  /* 0x000000121614722b */ /* 0x002fe20000000114 */
[----:B------:R1:W5:Y:S01]  /*0550*/  LDG.E.64 R18, desc[UR10][R16.64+0x30] ;  /* 0x0000300a10127981 */ /* 0x000362000c1e1b00 */
[----:B------:R-:W-:-:S05]  /*0560*/  VIADD R23, R2, 0x1 ;  /* 0x0000000102177836 */ /* 0x000fca0000000000 */
[----:B------:R-:W-:-:S04]  /*0570*/  SHF.R.U64 R23, R6, R23, R7 ;  /* 0x0000001706177219 */ /* 0x000fc80000001207 */
[----:B------:R-:W-:Y:S01]  /*0580*/  LOP3.LUT R22, R23, 0x1, RZ, 0xc0, !PT ;  /* 0x0000000117167812 */ /* 0x000fe200078ec0ff */
[----:B------:R-:W-:-:S06]  /*0590*/  IMAD.MOV.U32 R23, RZ, RZ, RZ ;  /* 0x000000ffff177224 */ /* 0x000fcc00078e00ff */
        /* <DEDUP_REMOVED lines=9> */
[----:B------:R-:W-:-:S04]  /*0630*/  SHF.R.U64 R21, R6, R21, R7 ;  /* 0x0000001506157219 */ /* 0x000fc80000001207 */
[----:B------:R-:W-:Y:S01]  /*0640*/  LOP3.LUT R20, R21, 0x1, RZ, 0xc0, !PT ;  /* 0x0000000115147812 */ /* 0x000fe200078ec0ff */
[----:B------:R-:W-:-:S04]  /*0650*/  IMAD.MOV.U32 R21, RZ, RZ, RZ ;  /* 0x000000ffff157224 */ /* 0x000fc800078e00ff */
        /* <DEDUP_REMOVED lines=18> */
.L_x_21:
        /* <DEDUP_REMOVED lines=13> */
[----:B------:R-:W1:Y:S01]  /*0850*/  LDC.64 R10, c[0x0][0x380] ;  /* 0x0000e000ff0a7b82 */ /* 0x000e620000000a00 */
[----:B0-----:R-:W-:-:S06]  /*0860*/  IMAD.WIDE.U32 R22, R13, 0x8, R22 ;  /* 0x000000080d167825 */ /* 0x001fcc00078e0016 */
[----:B------:R-:W2:Y:S01]  /*0870*/  LDG.E.64 R22, desc[UR10][R22.64] ;  /* 0x0000000a16167981 */ /* 0x000ea2000c1e1b00 */
[----:B------:R-:W-:Y:S01]  /*0880*/  IMAD.X R12, RZ, RZ, RZ, P1 ;  /* 0x000000ffff0c7224 */ /* 0x000fe200008e06ff */
[----:B-1----:R-:W-:-:S04]  /*0890*/  LEA R24, P1, R2, R10, 0x3 ;  /* 0x0000000a02187211 */ /* 0x002fc800078218ff */
[----:B------:R-:W-:-:S05]  /*08a0*/  LEA.HI.X R25, R2, R11, R12, 0x3, P1 ;  /* 0x0000000b02197211 */ /* 0x000fca00008f1c0c */
[----:B------:R-:W3:Y:S04]  /*08b0*/  LDG.E.64 R16, desc[UR10][R24.64+0x8] ;  /* 0x0000080a18107981 */ /* 0x000ee8000c1e1b00 */
[----:B------:R-:W4:Y:S04]  /*08c0*/  LDG.E.64 R12, desc[UR10][R24.64+0x10] ;  /* 0x0000100a180c7981 */ /* 0x000f28000c1e1b00 */
[----:B------:R-:W5:Y:S01]  /*08d0*/  LDG.E.64 R10, desc[UR10][R24.64+0x18] ;  /* 0x0000180a180a7981 */ /* 0x000f62000c1e1b00 */
[----:B------:R-:W-:Y:S01]  /*08e0*/  SHF.R.U64 R28, R6, R19, R7 ;  /* 0x00000013061c7219 */ /* 0x000fe20000001207 */
[----:B------:R-:W-:-:S02]  /*08f0*/  IMAD.MOV.U32 R29, RZ, RZ, RZ ;  /* 0x000000ffff1d7224 */ /* 0x000fc400078e00ff */
[----:B------:R-:W-:Y:S01]  /*0900*/  VIADD R15, R19, 0x1 ;  /* 0x00000001130f7836 */ /* 0x000fe20000000000 */
[----:B------:R-:W-:-:S04]  /*0910*/  LOP3.LUT R28, R28, 0x1, RZ, 0xc0, !PT ;  /* 0x000000011c1c7812 */ /* 0x000fc800078ec0ff */
[----:B------:R-:W0:Y:S01]  /*0920*/  I2F.F64.U64 R20, R28 ;  /* 0x0000001c00147312 */ /* 0x000e220000301800 */
[----:B------:R-:W-:Y:S01]  /*0930*/  SHF.R.U64 R14, R6, R15, R7 ;  /* 0x0000000f060e7219 */ /* 0x000fe20000001207 */
[----:B------:R-:W-:-:S03]  /*0940*/  VIADD R15, R19, 0x2 ;  /* 0x00000002130f7836 */ /* 0x000fc60000000000 */
[----:B------:R-:W-:Y:S02]  /*0950*/  LOP3.LUT R14, R14, 0x1, RZ, 0xc0, !PT ;  /* 0x000000010e0e7812 */ /* 0x000fe400078ec0ff */
[----:B------:R-:W-:Y:S01]  /*0960*/  SHF.R.U64 R2, R6, R15, R7 ;  /* 0x0000000f06027219 */ /* 0x000fe20000001207 */
[----:B------:R-:W-:-:S06]  /*0970*/  IMAD.MOV.U32 R15, RZ, RZ, RZ ;  /* 0x000000ffff0f7224 */ /* 0x000fcc00078e00ff */
[----:B------:R-:W1:Y:S01]  /*0980*/  I2F.F64.U64 R14, R14 ;  /* 0x0000000e000e7312 */ /* 0x000e620000301800 */
[----:B--2---:R-:W-:-:S08]  /*0990*/  DMUL R22, R8, R22 ;  /* 0x0000001608167228 */ /* 0x004fd00000000000 */
[----:B0-----:R-:W-:Y:S01]  /*09a0*/  DFMA R4, -R22, R20, R4 ;  /* 0x000000141604722b */ /* 0x001fe20000000104 */
[C---:B------:R-:W-:Y:S01]  /*09b0*/  VIADD R21, R19.reuse, 0x3 ;  /* 0x0000000313157836 */ /* 0x040fe20000000000 */
[----:B------:R-:W-:Y:S01]  /*09c0*/  LOP3.LUT R20, R2, 0x1, RZ, 0xc0, !PT ;  /* 0x0000000102147812 */ /* 0x000fe200078ec0ff */
[C---:B---3--:R-:W-:Y:S01]  /*09d0*/  DMUL R22, R8.reuse, R16 ;  /* 0x0000001008167228 */ /* 0x048fe20000000000 */
[----:B------:R-:W-:Y:S02]  /*09e0*/  VIADD R19, R19, 0x4 ;  /* 0x0000000413137836 */ /* 0x000fe40000000000 */
[----:B------:R-:W-:Y:S01]  /*09f0*/  SHF.R.U64 R2, R6, R21, R7 ;  /* 0x0000001506027219 */ /* 0x000fe20000001207 */
[----:B------:R-:W-:Y:S01]  /*0a00*/  IMAD.MOV.U32 R21, RZ, RZ, RZ ;  /* 0x000000ffff157224 */ /* 0x000fe200078e00ff */
[----:B----4-:R-:W-:Y:S01]  /*0a10*/  DMUL R12, R8, R12 ;  /* 0x0000000c080c7228 */ /* 0x010fe20000000000 */
[----:B------:R-:W-:Y:S01]  /*0a20*/  IMAD.MOV.U32 R17, RZ, RZ, RZ ;  /* 0x000000ffff117224 */ /* 0x000fe200078e00ff */
[----:B------:R-:W-:Y:S01]  /*0a30*/  LOP3.LUT R16, R2, 0x1, RZ, 0xc0, !PT ;  /* 0x0000000102107812 */ /* 0x000fe200078ec0ff */
[----:B-1----:R-:W-:-:S02]  /*0a40*/  DFMA R4, -R22, R14, R4 ;  /* 0x0000000e1604722b */ /* 0x002fc40000000104 */
[----:B------:R-:W0:Y:S01]  /*0a50*/  I2F.F64.U64 R20, R20 ;  /* 0x0000001400147312 */ /* 0x000e220000301800 */
[----:B-----5:R-:W-:-:S07]  /*0a60*/  DMUL R10, R8, R10 ;  /* 0x0000000a080a7228 */ /* 0x020fce0000000000 */
[----:B------:R-:W1:Y:S01]  /*0a70*/  I2F.F64.U64 R16, R16 ;  /* 0x0000001000107312 */ /* 0x000e620000301800 */
[----:B0-----:R-:W-:-:S08]  /*0a80*/  DFMA R4, -R12, R20, R4 ;  /* 0x000000140c04722b */ /* 0x001fd00000000104 */
[----:B-1----:R-:W-:-:S11]  /*0a90*/  DFMA R4, -R10, R16, R4 ;  /* 0x000000100a04722b */ /* 0x002fd60000000104 */
.L_x_23:
        /* <DEDUP_REMOVED lines=11> */
[----:B------:R-:W-:-:S05]  /*0b50*/  IADD3 R2, P1, PT, R19, UR13, RZ ;  /* 0x0000000d13027c10 */ /* 0x000fca000ff3e0ff */
[----:B------:R-:W-:Y:S01]  /*0b60*/  IMAD.X R14, RZ, RZ, RZ, P1 ;  /* 0x000000ffff0e7224 */ /* 0x000fe200008e06ff */
[----:B------:R-:W1:Y:S01]  /*0b70*/  LDC.64 R10, c[0x0][0x380] ;  /* 0x0000e000ff0a7b82 */ /* 0x000e620000000a00 */
[----:B0-----:R-:W-:-:S06]  /*0b80*/  IMAD.WIDE.U32 R12, R15, 0x8, R12 ;  /* 0x000000080f0c7825 */ /* 0x001fcc00078e000c */
[----:B------:R-:W2:Y:S01]  /*0b90*/  LDG.E.64 R12, desc[UR10][R12.64] ;  /* 0x0000000a0c0c7981 */ /* 0x000ea2000c1e1b00 */
[----:B-1----:R-:W-:-:S04]  /*0ba0*/  LEA R10, P1, R2, R10, 0x3 ;  /* 0x0000000a020a7211 */ /* 0x002fc800078218ff */
[----:B------:R-:W-:-:S06]  /*0bb0*/  LEA.HI.X R11, R2, R11, R14, 0x3, P1 ;  /* 0x0000000b020b7211 */ /* 0x000fcc00008f1c0e */
[----:B------:R-:W3:Y:S01]  /*0bc0*/  LDG.E.64 R10, desc[UR10][R10.64+0x8] ;  /* 0x0000080a0a0a7981 */ /* 0x000ee2000c1e1b00 */
[----:B------:R-:W-:Y:S01]  /*0bd0*/  VIADD R15, R19, 0x1 ;  /* 0x00000001130f7836 */ /* 0x000fe20000000000 */
[----:B------:R-:W-:-:S04]  /*0be0*/  SHF.R.U64 R14, R6, R19, R7 ;  /* 0x00000013060e7219 */ /* 0x000fc80000001207 */
[----:B------:R-:W-:Y:S01]  /*0bf0*/  SHF.R.U64 R20, R6, R15, R7 ;  /* 0x0000000f06147219 */ /* 0x000fe20000001207 */
[----:B------:R-:W-:Y:S01]  /*0c00*/  IMAD.MOV.U32 R15, RZ, RZ, RZ ;  /* 0x000000ffff0f7224 */ /* 0x000fe200078e00ff */
[----:B------:R-:W-:Y:S01]  /*0c10*/  LOP3.LUT R14, R14, 0x1, RZ, 0xc0, !PT ;  /* 0x000000010e0e7812 */ /* 0x000fe200078ec0ff */
[----:B------:R-:W-:Y:S01]  /*0c20*/  IMAD.MOV.U32 R21, RZ, RZ, RZ ;  /* 0x000000ffff157224 */ /* 0x000fe200078e00ff */
[----:B------:R-:W-:-:S04]  /*0c30*/  LOP3.LUT R20, R20, 0x1, RZ, 0xc0, !PT ;  /* 0x0000000114147812 */ /* 0x000fc800078ec0ff */
[----:B------:R-:W0:Y:S08]  /*0c40*/  I2F.F64.U64 R14, R14 ;  /* 0x0000000e000e7312 */ /* 0x000e300000301800 */
[----:B------:R-:W1:Y:S01]  /*0c50*/  I2F.F64.U64 R20, R20 ;  /* 0x0000001400147312 */ /* 0x000e620000301800 */
[----:B------:R-:W-:Y:S01]  /*0c60*/  VIADD R19, R19, 0x2 ;  /* 0x0000000213137836 */ /* 0x000fe20000000000 */
[----:B--2---:R-:W-:-:S08]  /*0c70*/  DMUL R16, R8, R12 ;  /* 0x0000000c08107228 */ /* 0x004fd00000000000 */
[----:B0-----:R-:W-:Y:S02]  /*0c80*/  DFMA R4, -R16, R14, R4 ;  /* 0x0000000e1004722b */ /* 0x001fe40000000104 */
[----:B---3--:R-:W-:-:S08]  /*0c90*/  DMUL R10, R8, R10 ;  /* 0x0000000a080a7228 */ /* 0x008fd00000000000 */
[----:B-1----:R-:W-:-:S11]  /*0ca0*/  DFMA R4, -R10, R20, R4 ;  /* 0x000000140a04722b */ /* 0x002fd60000000104 */
.L_x_24:
[----:B------:R-:W-:Y:S05]  /*0cb0*/  @P0 BRA `(.L_x_20) ;  /* 0x0000000000280947 */ /* 0x000fea0003800000 */
[----:B------:R-:W0:Y:S01]  /*0cc0*/  LDC.64 R10, c[0x0][0x380] ;  /* 0x0000e000ff0a7b82 */ /* 0x000e220000000a00 */
[----:B------:R-:W-:-:S04]  /*0cd0*/  VIADD R13, R19, UR13 ;  /* 0x0000000d130d7c36 */ /* 0x000fc80008000000 */
[----:B0-----:R-:W-:-:S06]  /*0ce0*/  IMAD.WIDE.U32 R10, R13, 0x8, R10 ;  /* 0x000000080d0a7825 */ /* 0x001fcc00078e000a */
[----:B------:R-:W2:Y:S01]  /*0cf0*/  LDG.E.64 R10, desc[UR10][R10.64] ;  /* 0x0000000a0a0a7981 */ /* 0x000ea2000c1e1b00 */
[----:B------:R-:W-:Y:S01]  /*0d00*/  SHF.R.U64 R12, R6, R19, R7 ;  /* 0x00000013060c7219 */ /* 0x000fe20000001207 */
[----:B------:R-:W-:-:S03]  /*0d10*/  IMAD.MOV.U32 R13, RZ, RZ, RZ ;  /* 0x000000ffff0d7224 */ /* 0x000fc600078e00ff */
[----:B------:R-:W-:-:S06]  /*0d20*/  LOP3.LUT R12, R12, 0x1, RZ, 0xc0, !PT ;  /* 0x000000010c0c7812 */ /* 0x000fcc00078ec0ff */
[----:B------:R-:W0:Y:S01]  /*0d30*/  I2F.F64.U64 R12, R12 ;  /* 0x0000000c000c7312 */ /* 0x000e220000301800 */
[----:B--2---:R-:W-:-:S08]  /*0d40*/  DMUL R8, R8, R10 ;  /* 0x0000000a08087228 */ /* 0x004fd00000000000 */
[----:B0-----:R-:W-:-:S11]  /*0d50*/  DFMA R4, -R8, R12, R4 ;  /* 0x0000000c0804722b */ /* 0x001fd60000000104 */
.L_x_20:
[----:B0-2---:R-:W-:Y:S05]  /*0d60*/  BSYNC.RECONVERGENT B0 ;  /* 0x0000000000007941 */ /* 0x005fea0003800200 */
.L_x_19:
[----:B------:R-:W-:Y:S01]  /*0d70*/  UIADD3 UR4, UPT, UPT, UR4, 0x1, URZ ;  /* 0x0000000104047890 */ /* 0x000fe2000fffe0ff */
[----:B------:R-:W-:Y:S02]  /*0d80*/  VIADD R27, R27, 0x1 ;  /* 0x000000011b1b7836 */ /* 0x000fe40000000000 */
[----:B------:R-:W-:Y:S01]  /*0d90*/  VIADD R26, R26, 0x1 ;  /* 0x000000011a1a7836 */ /* 0x000fe20000000000 */
[----:B------:R-:W-:-:S09]  /*0da0*/  UISETP.NE.AND UP0, UPT, UR4, UR14, UPT ;  /* 0x0000000e0400728c */ /* 0x000fd2000bf05270 */
[----:B------:R-:W-:Y:S05]  /*0db0*/  BRA.U UP0, `(.L_x_25) ;  /* 0xfffffff100f87547 */ /* 0x000fea000b83ffff */
.L_x_18:
[----:B------:R-:W0:Y:S02]  /*0dc0*/  LDCU.64 UR8, c[0x0][0x390] ;  /* 0x00007200ff0877ac */ /* 0x000e240008000a00 */
[----:B0-----:R-:W-:-:S04]  /*0dd0*/  LEA R2, P0, R0, UR8, 0x3 ;  /* 0x0000000800027c11 */ /* 0x001fc8000f8018ff */
[----:B------:R-:W-:-:S05]  /*0de0*/  LEA.HI.X R3, R0, UR9, R3, 0x3, P0 ;  /* 0x0000000900037c11 */ /* 0x000fca00080f1c03 */
[----:B------:R-:W-:Y:S01]  /*0df0*/  STG.E.64 desc[UR10][R2.64], R4 ;  /* 0x0000000402007986 */ /* 0x000fe2000c101b0a */
[----:B------:R-:W-:Y:S05]  /*0e00*/  EXIT ;  /* 0x000000000000794d */ /* 0x000fea0003800000 */
.L_x_26:
        /* <DEDUP_REMOVED lines=15> */
.L_x_38:


//--------------------- .text._Z6searchIfEvPT_iiS1_Pll --------------------------
	.section	.text._Z6searchIfEvPT_iiS1_Pll,"ax",@progbits
	.align	128
        .global         _Z6searchIfEvPT_iiS1_Pll
        .type           _Z6searchIfEvPT_iiS1_Pll,@function
        .size           _Z6searchIfEvPT_iiS1_Pll,(.L_x_39 - _Z6searchIfEvPT_iiS1_Pll)
        .other          _Z6searchIfEvPT_iiS1_Pll,@"STO_CUDA_ENTRY STV_DEFAULT"
_Z6searchIfEvPT_iiS1_Pll:
.text._Z6searchIfEvPT_iiS1_Pll:
        /* <DEDUP_REMOVED lines=10> */
[----:B------:R-:W-:Y:S01]  /*00a0*/  SHF.R.S32.HI R3, RZ, 0x1f, R0 ;  /* 0x0000001fff037819 */ /* 0x000fe20000011400 */
[----:B------:R-:W-:Y:S01]  /*00b0*/  IMAD.MOV.U32 R24, RZ, RZ, RZ ;  /* 0x000000ffff187224 */ /* 0x000fe200078e00ff */
        /* <DEDUP_REMOVED lines=8> */
[----:B------:R-:W-:Y:S01]  /*0140*/  IMAD.MOV.U32 R24, RZ, RZ, RZ ;  /* 0x000000ffff187224 */ /* 0x000fe200078e00ff */
[----:B-1----:R-:W-:Y:S01]  /*0150*/  PRMT R4, RZ, 0x7610, R4 ;  /* 0x00007610ff047816 */ /* 0x002fe20000000004 */
[----:B------:R-:W0:Y:S01]  /*0160*/  LDCU.U16 UR7, c[0x0][0x388] ;  /* 0x00007100ff0777ac */ /* 0x000e220008000400 */
[----:B------:R-:W-:Y:S01]  /*0170*/  PRMT R5, RZ, 0x7610, R5 ;  /* 0x00007610ff057816 */ /* 0x000fe20000000005 */
[----:B------:R-:W-:Y:S01]  /*0180*/  UIADD3 UR5, UPT, UPT, UR5, 0x1, URZ ;  /* 0x0000000105057890 */ /* 0x000fe2000fffe0ff */
[----:B------:R-:W-:-:S11]  /*0190*/  UMOV UR4, URZ ;  /* 0x000000ff00047c82 */ /* 0x000fd60008000000 */
.L_x_34:
        /* <DEDUP_REMOVED lines=20> */
.L_x_31:
        /* <DEDUP_REMOVED lines=15> */
[C---:B------:R-:W-:Y:S01]  /*03d0*/  VIADD R28, R8.reuse, 0xffffffff ;  /* 0xffffffff081c7836 */ /* 0x040fe20000000000 */
[----:B-1----:R-:W-:Y:S01]  /*03e0*/  IADD3 R19, PT, PT, R8, -0x2, RZ ;  /* 0xfffffffe08137810 */ /* 0x002fe20007ffe0ff */
[----:B------:R-:W-:Y:S01]  /*03f0*/  UIADD3 UR6, UPT, UPT, UR6, 0x8, URZ ;  /* 0x0000000806067890 */ /* 0x000fe2000fffe0ff */
[----:B------:R-:W-:Y:S01]  /*0400*/  LOP3.LUT R22, R23, 0x1, RZ, 0xc0, !PT ;  /* 0x0000000117167812 */ /* 0x000fe200078ec0ff */
[----:B------:R-:W-:Y:S01]  /*0410*/  IMAD.MOV.U32 R23, RZ, RZ, RZ ;  /* 0x000000ffff177224 */ /* 0x000fe200078e00ff */
[C-C-:B------:R-:W-:Y:S01]  /*0420*/  SHF.R.U64 R19, R12.reuse, R19, R13.reuse ;  /* 0x000000130c137219 */ /* 0x140fe2000000120d */
[----:B------:R-:W-:Y:S01]  /*0430*/  UISETP.NE.AND UP0, UPT, UR6, URZ, UPT ;  /* 0x000000ff0600728c */ /* 0x000fe2000bf05270 */
[----:B------:R-:W-:Y:S01]  /*0440*/  SHF.R.U64 R28, R12, R28, R13 ;  /* 0x0000001c0c1c7219 */ /* 0x000fe2000000120d */
[----:B------:R-:W-:Y:S01]  /*0450*/  VIADD R2, R2, 0x8 ;  /* 0x0000000802027836 */ /* 0x000fe20000000000 */
[----:B------:R-:W-:Y:S01]  /*0460*/  LOP3.LUT R18, R19, 0x1, RZ, 0xc0, !PT ;  /* 0x0000000113127812 */ /* 0x000fe200078ec0ff */
[----:B------:R-:W1:Y:S01]  /*0470*/  I2F.U64 R23, R22 ;  /* 0x0000001600177312 */ /* 0x000e620000301000 */
[----:B------:R-:W-:Y:S01]  /*0480*/  IMAD.MOV.U32 R19, RZ, RZ, RZ ;  /* 0x000000ffff137224 */ /* 0x000fe200078e00ff */
[----:B0-----:R-:W-:-:S06]  /*0490*/  LOP3.LUT R20, R28, 0x1, RZ, 0xc0, !PT ;  /* 0x000000011c147812 */ /* 0x001fcc00078ec0ff */
[----:B------:R0:W3:Y:S02]  /*04a0*/  I2F.U64 R18, R18 ;  /* 0x0000001200127312 */ /* 0x0000e40000301000 */
[----:B0-----:R-:W-:Y:S02]  /*04b0*/  VIADD R19, R8, 0x1 ;  /* 0x0000000108137836 */ /* 0x001fe40000000000 */
[----:B--2---:R-:W-:-:S04]  /*04c0*/  FMUL R21, R6, R26 ;  /* 0x0000001a06157220 */ /* 0x004fc80000400000 */
[----:B-1----:R-:W-:Y:S01]  /*04d0*/  FFMA R26, -R21, R23, R24 ;  /* 0x00000017151a7223 */ /* 0x002fe20000000118 */
        /* <DEDUP_REMOVED lines=41> */
.L_x_30:
        /* <DEDUP_REMOVED lines=12> */
[----:B------:R-:W-:-:S05]  /*0830*/  IADD3 R2, P1, PT, R7, UR13, RZ ;  /* 0x0000000d07027c10 */ /* 0x000fca000ff3e0ff */
[----:B------:R-:W-:Y:S01]  /*0840*/  IMAD.X R14, RZ, RZ, RZ, P1 ;  /* 0x000000ffff0e7224 */ /* 0x000fe200008e06ff */
[----:B------:R-:W1:Y:S01]  /*0850*/  LDC.64 R10, c[0x0][0x380] ;  /* 0x0000e000ff0a7b82 */ /* 0x000e620000000a00 */
[----:B0-----:R-:W-:-:S06]  /*0860*/  IMAD.WIDE.U32 R8, R15, 0x4, R8 ;  /* 0x000000040f087825 */ /* 0x001fcc00078e0008 */
[----:B------:R-:W2:Y:S01]  /*0870*/  LDG.E R9, desc[UR10][R8.64] ;  /* 0x0000000a08097981 */ /* 0x000ea2000c1e1900 */
        /* <DEDUP_REMOVED lines=8> */
[C---:B------:R-:W-:Y:S01]  /*0900*/  VIADD R17, R7.reuse, 0x2 ;  /* 0x0000000207117836 */ /* 0x040fe20000000000 */
[----:B------:R-:W-:Y:S01]  /*0910*/  LOP3.LUT R22, R22, 0x1, RZ, 0xc0, !PT ;  /* 0x0000000116167812 */ /* 0x000fe200078ec0ff */
[----:B------:R-:W-:Y:S01]  /*0920*/  IMAD.MOV.U32 R23, RZ, RZ, RZ ;  /* 0x000000ffff177224 */ /* 0x000fe200078e00ff */
[----:B------:R-:W-:Y:S01]  /*0930*/  LOP3.LUT R16, R16, 0x1, RZ, 0xc0, !PT ;  /* 0x0000000110107812 */ /* 0x000fe200078ec0ff */
[----:B0-----:R-:W-:Y:S01]  /*0940*/  VIADD R11, R7, 0x3 ;  /* 0x00000003070b7836 */ /* 0x001fe20000000000 */
[----:B------:R-:W-:Y:S02]  /*0950*/  SHF.R.U64 R2, R12, R17, R13 ;  /* 0x000000110c027219 */ /* 0x000fe4000000120d */
[----:B------:R2:W0:Y:S01]  /*0960*/  I2F.U64 R22, R22 ;  /* 0x0000001600167312 */ /* 0x0004220000301000 */
[----:B------:R-:W-:Y:S02]  /*0970*/  MOV R17, RZ ;  /* 0x000000ff00117202 */ /* 0x000fe40000000f00 */
[----:B------:R-:W-:-:S02]  /*0980*/  LOP3.LUT R10, R2, 0x1, RZ, 0xc0, !PT ;  /* 0x00000001020a7812 */ /* 0x000fc400078ec0ff */
[----:B------:R-:W-:Y:S01]  /*0990*/  SHF.R.U64 R8, R12, R11, R13 ;  /* 0x0000000b0c087219 */ /* 0x000fe2000000120d */
[----:B------:R-:W-:Y:S02]  /*09a0*/  IMAD.MOV.U32 R11, RZ, RZ, RZ ;  /* 0x000000ffff0b7224 */ /* 0x000fe400078e00ff */
[----:B------:R-:W1:Y:S01]  /*09b0*/  I2F.U64 R16, R16 ;  /* 0x0000001000107312 */ /* 0x000e620000301000 */
[----:B------:R-:W-:-:S07]  /*09c0*/  LOP3.LUT R8, R8, 0x1, RZ, 0xc0, !PT ;  /* 0x0000000108087812 */ /* 0x000fce00078ec0ff */
[----:B------:R-:W5:Y:S01]  /*09d0*/  I2F.U64 R10, R10 ;  /* 0x0000000a000a7312 */ /* 0x000f620000301000 */
[----:B------:R-:W-:Y:S02]  /*09e0*/  VIADD R7, R7, 0x4 ;  /* 0x0000000407077836 */ /* 0x000fe40000000000 */
[----:B--2---:R-:W-:Y:S01]  /*09f0*/  FMUL R23, R6, R9 ;  /* 0x0000000906177220 */ /* 0x004fe20000400000 */
[----:B------:R-:W-:-:S03]  /*0a00*/  HFMA2 R9, -RZ, RZ, 0, 0 ;  /* 0x00000000ff097431 */ /* 0x000fc600000001ff */
[----:B0-----:R-:W-:Y:S01]  /*0a10*/  FFMA R22, -R23, R22, R24 ;  /* 0x0000001617167223 */ /* 0x001fe20000000118 */
[----:B------:R-:W0:Y:S01]  /*0a20*/  I2F.U64 R8, R8 ;  /* 0x0000000800087312 */ /* 0x000e220000301000 */
[----:B---3--:R-:W-:-:S04]  /*0a30*/  FMUL R21, R6, R21 ;  /* 0x0000001506157220 */ /* 0x008fc80000400000 */
[----:B-1----:R-:W-:Y:S01]  /*0a40*/  FFMA R16, -R21, R16, R22 ;  /* 0x0000001015107223 */ /* 0x002fe20000000116 */
[C---:B----4-:R-:W-:Y:S01]  /*0a50*/  FMUL R15, R6.reuse, R15 ;  /* 0x0000000f060f7220 */ /* 0x050fe20000400000 */
[----:B-----5:R-:W-:-:S03]  /*0a60*/  FMUL R24, R6, R19 ;  /* 0x0000001306187220 */ /* 0x020fc60000400000 */
[----:B------:R-:W-:-:S04]  /*0a70*/  FFMA R15, -R15, R10, R16 ;  /* 0x0000000a0f0f7223 */ /* 0x000fc80000000110 */
[----:B0-----:R-:W-:-:S07]  /*0a80*/  FFMA R24, -R24, R8, R15 ;  /* 0x0000000818187223 */ /* 0x001fce000000010f */
.L_x_32:
        /* <DEDUP_REMOVED lines=21> */
[----:B------:R-:W-:Y:S02]  /*0be0*/  LOP3.LUT R8, R8, 0x1, RZ, 0xc0, !PT ;  /* 0x0000000108087812 */ /* 0x000fe400078ec0ff */
[----:B------:R-:W-:Y:S01]  /*0bf0*/  SHF.R.U64 R16, R12, R9, R13 ;  /* 0x000000090c107219 */ /* 0x000fe2000000120d */
[----:B------:R-:W-:-:S03]  /*0c00*/  IMAD.MOV.U32 R9, RZ, RZ, RZ ;  /* 0x000000ffff097224 */ /* 0x000fc600078e00ff */
[----:B------:R-:W-:Y:S01]  /*0c10*/  LOP3.LUT R16, R16, 0x1, RZ, 0xc0, !PT ;  /* 0x0000000110107812 */ /* 0x000fe200078ec0ff */
[----:B------:R-:W0:Y:S01]  /*0c20*/  I2F.U64 R8, R8 ;  /* 0x0000000800087312 */ /* 0x000e220000301000 */
[----:B------:R-:W-:-:S07]  /*0c30*/  IMAD.MOV.U32 R17, RZ, RZ, RZ ;  /* 0x000000ffff117224 */ /* 0x000fce00078e00ff */
[----:B------:R-:W1:Y:S01]  /*0c40*/  I2F.U64 R16, R16 ;  /* 0x0000001000107312 */ /* 0x000e620000301000 */
[----:B------:R-:W-:Y:S01]  /*0c50*/  IADD3 R7, PT, PT, R7, 0x2, RZ ;  /* 0x0000000207077810 */ /* 0x000fe20007ffe0ff */
[----:B--2---:R-:W-:-:S04]  /*0c60*/  FMUL R11, R6, R11 ;  /* 0x0000000b060b7220 */ /* 0x004fc80000400000 */
[----:B0-----:R-:W-:Y:S01]  /*0c70*/  FFMA R11, -R11, R8, R24 ;  /* 0x000000080b0b7223 */ /* 0x001fe20000000118 */
[----:B---3--:R-:W-:-:S04]  /*0c80*/  FMUL R24, R6, R15 ;  /* 0x0000000f06187220 */ /* 0x008fc80000400000 */
[----:B-1----:R-:W-:-:S07]  /*0c90*/  FFMA R24, -R24, R16, R11 ;  /* 0x0000001018187223 */ /* 0x002fce000000010b */
.L_x_33:
        /* <DEDUP_REMOVED lines=11> */
.L_x_29:
[----:B01----:R-:W-:Y:S05]  /*0d50*/  BSYNC.RECONVERGENT B0 ;  /* 0x0000000000007941 */ /* 0x003fea0003800200 */
.L_x_28:
[----:B------:R-:W-:Y:S01]  /*0d60*/  UIADD3 UR4, UPT, UPT, UR4, 0x1, URZ ;  /* 0x0000000104047890 */ /* 0x000fe2000fffe0ff */
[----:B------:R-:W-:Y:S01]  /*0d70*/  IADD3 R5, PT, PT, R5, 0x1, RZ ;  /* 0x0000000105057810 */ /* 0x000fe20007ffe0ff */
[----:B------:R-:W-:Y:S02]  /*0d80*/  VIADD R4, R4, 0x1 ;  /* 0x0000000104047836 */ /* 0x000fe40000000000 */
[----:B------:R-:W-:-:S09]  /*0d90*/  UISETP.NE.AND UP0, UPT, UR4, UR14, UPT ;  /* 0x0000000e0400728c */ /* 0x000fd2000bf05270 */
[----:B------:R-:W-:Y:S05]  /*0da0*/  BRA.U UP0, `(.L_x_34) ;  /* 0xfffffff100fc7547 */ /* 0x000fea000b83ffff */
.L_x_27:
[----:B------:R-:W0:Y:S02]  /*0db0*/  LDCU.64 UR8, c[0x0][0x390] ;  /* 0x00007200ff0877ac */ /* 0x000e240008000a00 */
[----:B0-----:R-:W-:-:S04]  /*0dc0*/  LEA R2, P0, R0, UR8, 0x2 ;  /* 0x0000000800027c11 */ /* 0x001fc8000f8010ff */
[----:B------:R-:W-:-:S05]  /*0dd0*/  LEA.HI.X R3, R0, UR9, R3, 0x2, P0 ;  /* 0x0000000900037c11 */ /* 0x000fca00080f1403 */
[----:B------:R-:W-:Y:S01]  /*0de0*/  STG.E desc[UR10][R2.64], R24 ;  /* 0x0000001802007986 */ /* 0x000fe2000c10190a */
[----:B------:R-:W-:Y:S05]  /*0df0*/  EXIT ;  /* 0x000000000000794d */ /* 0x000fea0003800000 */
.L_x_35:
        /* <DEDUP_REMOVED lines=16> */
.L_x_39:


//--------------------- .nv.shared.reserved.0     --------------------------
	.section	.nv.shared.reserved.0,"aw",@nobits
	.weak		__nv_reservedSMEM_offset_0_alias
	.size		__nv_reservedSMEM_offset_0_alias, 0, 64
	.other		__nv_reservedSMEM_offset_0_alias,@"STO_CUDA_RESERVED_SHARED STV_DEFAULT"
__nv_reservedSMEM_offset_0_alias:
	.zero		0
	.zero		64


//--------------------- .nv.constant0._Z20search_energies_onlyIdEvPT_iiS1_l --------------------------
	.section	.nv.constant0._Z20search_energies_onlyIdEvPT_iiS1_l,"a",@progbits
	.sectionflags	@""
	.align	4
.nv.constant0._Z20search_energies_onlyIdEvPT_iiS1_l:
	.zero		928


//--------------------- .nv.constant0._Z20search_energies_onlyIfEvPT_iiS1_l --------------------------
	.section	.nv.constant0._Z20search_energies_onlyIfEvPT_iiS1_l,"a",@progbits
	.sectionflags	@""
	.align	4
.nv.constant0._Z20search_energies_onlyIfEvPT_iiS1_l:
	.zero		928


//--------------------- .nv.constant0._Z6searchIdEvPT_iiS1_Pll --------------------------
	.section	.nv.constant0._Z6searchIdEvPT_iiS1_Pll,"a",@progbits
	.sectionflags	@""
	.align	4
.nv.constant0._Z6searchIdEvPT_iiS1_Pll:
	.zero		936


//--------------------- .nv.constant0._Z6searchIfEvPT_iiS1_Pll --------------------------
	.section	.nv.constant0._Z6searchIfEvPT_iiS1_Pll,"a",@progbits
	.sectionflags	@""
	.align	4
.nv.constant0._Z6searchIfEvPT_iiS1_Pll:
	.zero		936


//--------------------- SYMBOLS --------------------------

	.type		.nv.reservedSmem.offset0,@object
	.size		.nv.reservedSmem.offset0,0x4
